//
// Generated by NVIDIA NVVM Compiler
//
// Compiler Build ID: CL-36424714
// Cuda compilation tools, release 13.0, V13.0.88
// Based on NVVM 20.0.0
//

.version 9.0
.target sm_100
.address_size 64

	// .globl	_Z15optimize_kernelPiS_P17curandStateXORWOWi
.global .align 4 .b8 precalc_xorwow_matrix[102400];
.global .align 4 .b8 precalc_xorwow_offset_matrix[102400];
.global .align 4 .b8 mrg32k3aM1[2304];
.global .align 4 .b8 mrg32k3aM2[2304];
.global .align 4 .b8 mrg32k3aM1SubSeq[2016];
.global .align 4 .b8 mrg32k3aM2SubSeq[2016];
.global .align 4 .b8 mrg32k3aM1Seq[2304];
.global .align 4 .b8 mrg32k3aM2Seq[2304];
.const .align 8 .b8 __cr_lgamma_table[72];
.global .align 4 .u32 d_ROWS = 21;
.global .align 4 .u32 d_COLS = 31;
.global .align 4 .b8 d_directions[32] = {1, 0, 0, 0, 0, 0, 0, 0, 0, 0, 0, 0, 1, 0, 0, 0, 255, 255, 255, 255, 0, 0, 0, 0, 0, 0, 0, 0, 255, 255, 255, 255};

.visible .entry _Z15optimize_kernelPiS_P17curandStateXORWOWi(
	.param .u64 .ptr .align 1 _Z15optimize_kernelPiS_P17curandStateXORWOWi_param_0,
	.param .u64 .ptr .align 1 _Z15optimize_kernelPiS_P17curandStateXORWOWi_param_1,
	.param .u64 .ptr .align 1 _Z15optimize_kernelPiS_P17curandStateXORWOWi_param_2,
	.param .u32 _Z15optimize_kernelPiS_P17curandStateXORWOWi_param_3
)
{
	.local .align 16 .b8 	__local_depot0[13696];
	.reg .b64 	%SP;
	.reg .b64 	%SPL;
	.reg .pred 	%p<103>;
	.reg .b16 	%rs<11>;
	.reg .b32 	%r<400>;
	.reg .b32 	%f<2>;
	.reg .b64 	%rd<110>;
	.reg .b64 	%fd<2>;

	mov.u64 	%SPL, __local_depot0;
	ld.param.u64 	%rd22, [_Z15optimize_kernelPiS_P17curandStateXORWOWi_param_2];
	cvta.to.global.u64 	%rd23, %rd22;
	add.u64 	%rd1, %SPL, 0;
	add.u64 	%rd2, %SPL, 5208;
	add.u64 	%rd3, %SPL, 5860;
	add.u64 	%rd4, %SPL, 8464;
	add.u64 	%rd5, %SPL, 8480;
	add.u64 	%rd6, %SPL, 11084;
	mov.u32 	%r83, %ctaid.x;
	mov.u32 	%r84, %ntid.x;
	mov.u32 	%r85, %tid.x;
	mad.lo.s32 	%r86, %r83, %r84, %r85;
	mul.wide.s32 	%rd30, %r86, 48;
	add.s64 	%rd31, %rd23, %rd30;
	ld.global.v2.u32 	{%r399, %r398}, [%rd31];
	ld.global.v2.u32 	{%r397, %r396}, [%rd31+8];
	ld.global.v2.u32 	{%r395, %r394}, [%rd31+16];
	ld.global.v2.u32 	{%r7, %r8}, [%rd31+24];
	ld.global.f32 	%f1, [%rd31+32];
	ld.global.f64 	%fd1, [%rd31+40];
	mov.b32 	%r369, 0;
$L__BB0_1:
	ld.param.u64 	%rd104, [_Z15optimize_kernelPiS_P17curandStateXORWOWi_param_0];
	cvta.to.global.u64 	%rd32, %rd104;
	mul.wide.u32 	%rd33, %r369, 4;
	add.s64 	%rd7, %rd32, %rd33;
	ld.global.u32 	%r87, [%rd7];
	add.s64 	%rd8, %rd5, %rd33;
	st.local.u32 	[%rd8], %r87;
	add.s64 	%rd9, %rd6, %rd33;
	st.local.u32 	[%rd9], %r87;
	ld.global.u32 	%r88, [%rd7+4];
	st.local.u32 	[%rd8+4], %r88;
	st.local.u32 	[%rd9+4], %r88;
	ld.global.u32 	%r89, [%rd7+8];
	st.local.u32 	[%rd8+8], %r89;
	st.local.u32 	[%rd9+8], %r89;
	setp.eq.s32 	%p11, %r369, 648;
	@%p11 bra 	$L__BB0_2;
	bra.uni 	$L__BB0_58;
$L__BB0_2:
	ld.param.u32 	%r367, [_Z15optimize_kernelPiS_P17curandStateXORWOWi_param_3];
	setp.lt.s32 	%p12, %r367, 1;
	@%p12 bra 	$L__BB0_57;
	mov.b32 	%r370, 0;
$L__BB0_4:
	mov.u32 	%r12, %r399;
	shr.u32 	%r92, %r398, 2;
	xor.b32  	%r93, %r92, %r398;
	shl.b32 	%r94, %r394, 4;
	shl.b32 	%r95, %r93, 1;
	xor.b32  	%r96, %r94, %r95;
	xor.b32  	%r97, %r96, %r394;
	xor.b32  	%r98, %r97, %r93;
	add.s32 	%r99, %r12, %r98;
	add.s32 	%r100, %r99, 5;
	and.b32  	%r101, %r100, 15;
	shr.u32 	%r102, %r397, 2;
	xor.b32  	%r103, %r102, %r397;
	shl.b32 	%r104, %r98, 4;
	shl.b32 	%r105, %r103, 1;
	xor.b32  	%r106, %r105, %r104;
	xor.b32  	%r107, %r106, %r103;
	xor.b32  	%r108, %r107, %r98;
	add.s32 	%r109, %r12, %r108;
	add.s32 	%r110, %r109, 724874;
	mul.hi.u32 	%r111, %r110, 1321528399;
	shr.u32 	%r112, %r111, 3;
	mul.lo.s32 	%r113, %r112, 26;
	sub.s32 	%r114, %r110, %r113;
	shr.u32 	%r115, %r396, 2;
	xor.b32  	%r116, %r115, %r396;
	shl.b32 	%r117, %r108, 4;
	shl.b32 	%r118, %r116, 1;
	xor.b32  	%r119, %r117, %r118;
	xor.b32  	%r120, %r119, %r108;
	xor.b32  	%r121, %r120, %r116;
	not.b32 	%r122, %r12;
	add.s32 	%r123, %r121, %r122;
	and.b32  	%r124, %r123, 1;
	mad.lo.s32 	%r125, %r101, 31, %r114;
	add.s32 	%r126, %r125, 31;
	mul.wide.u32 	%rd34, %r126, 4;
	add.s64 	%rd35, %rd5, %rd34;
	ld.local.u32 	%r127, [%rd35+4];
	xor.b32  	%r128, %r127, %r124;
	st.local.u32 	[%rd35+4], %r128;
	shr.u32 	%r129, %r395, 2;
	xor.b32  	%r130, %r129, %r395;
	shl.b32 	%r131, %r121, 4;
	shl.b32 	%r132, %r130, 1;
	xor.b32  	%r133, %r131, %r132;
	xor.b32  	%r134, %r133, %r121;
	xor.b32  	%r135, %r134, %r130;
	add.s32 	%r136, %r135, %r12;
	and.b32  	%r137, %r136, 1;
	ld.local.u32 	%r138, [%rd35+8];
	xor.b32  	%r139, %r138, %r137;
	st.local.u32 	[%rd35+8], %r139;
	shr.u32 	%r140, %r394, 2;
	xor.b32  	%r141, %r140, %r394;
	shl.b32 	%r142, %r135, 4;
	shl.b32 	%r143, %r141, 1;
	xor.b32  	%r144, %r142, %r143;
	xor.b32  	%r145, %r144, %r135;
	xor.b32  	%r146, %r145, %r141;
	add.s32 	%r147, %r146, %r122;
	and.b32  	%r148, %r147, 1;
	ld.local.u32 	%r149, [%rd35+12];
	xor.b32  	%r150, %r149, %r148;
	st.local.u32 	[%rd35+12], %r150;
	shr.u32 	%r151, %r98, 2;
	xor.b32  	%r152, %r151, %r98;
	shl.b32 	%r153, %r146, 4;
	shl.b32 	%r154, %r152, 1;
	xor.b32  	%r155, %r153, %r154;
	xor.b32  	%r156, %r155, %r146;
	xor.b32  	%r157, %r156, %r152;
	add.s32 	%r158, %r157, %r12;
	and.b32  	%r159, %r158, 1;
	ld.local.u32 	%r160, [%rd35+16];
	xor.b32  	%r161, %r160, %r159;
	st.local.u32 	[%rd35+16], %r161;
	shr.u32 	%r162, %r108, 2;
	xor.b32  	%r163, %r162, %r108;
	shl.b32 	%r164, %r157, 4;
	shl.b32 	%r165, %r163, 1;
	xor.b32  	%r166, %r164, %r165;
	xor.b32  	%r167, %r166, %r157;
	xor.b32  	%r168, %r167, %r163;
	not.b32 	%r169, %r168;
	add.s32 	%r170, %r12, %r169;
	and.b32  	%r171, %r170, 1;
	add.s32 	%r172, %r125, 62;
	mul.wide.u32 	%rd36, %r172, 4;
	add.s64 	%rd37, %rd5, %rd36;
	ld.local.u32 	%r173, [%rd37+4];
	xor.b32  	%r174, %r173, %r171;
	st.local.u32 	[%rd37+4], %r174;
	shr.u32 	%r175, %r121, 2;
	xor.b32  	%r176, %r175, %r121;
	shl.b32 	%r177, %r168, 4;
	shl.b32 	%r178, %r176, 1;
	xor.b32  	%r179, %r177, %r178;
	xor.b32  	%r180, %r179, %r168;
	xor.b32  	%r181, %r180, %r176;
	add.s32 	%r182, %r181, %r12;
	and.b32  	%r183, %r182, 1;
	ld.local.u32 	%r184, [%rd37+8];
	xor.b32  	%r185, %r184, %r183;
	st.local.u32 	[%rd37+8], %r185;
	shr.u32 	%r186, %r135, 2;
	xor.b32  	%r187, %r186, %r135;
	shl.b32 	%r188, %r181, 4;
	shl.b32 	%r189, %r187, 1;
	xor.b32  	%r190, %r188, %r189;
	xor.b32  	%r191, %r190, %r181;
	xor.b32  	%r192, %r191, %r187;
	not.b32 	%r193, %r192;
	add.s32 	%r194, %r12, %r193;
	and.b32  	%r195, %r194, 1;
	ld.local.u32 	%r196, [%rd37+12];
	xor.b32  	%r197, %r196, %r195;
	st.local.u32 	[%rd37+12], %r197;
	shr.u32 	%r198, %r146, 2;
	xor.b32  	%r199, %r198, %r146;
	shl.b32 	%r200, %r192, 4;
	shl.b32 	%r201, %r199, 1;
	xor.b32  	%r202, %r200, %r201;
	xor.b32  	%r203, %r202, %r192;
	xor.b32  	%r204, %r203, %r199;
	add.s32 	%r205, %r204, %r12;
	and.b32  	%r206, %r205, 1;
	ld.local.u32 	%r207, [%rd37+16];
	xor.b32  	%r208, %r207, %r206;
	st.local.u32 	[%rd37+16], %r208;
	shr.u32 	%r209, %r157, 2;
	xor.b32  	%r210, %r209, %r157;
	shl.b32 	%r211, %r204, 4;
	shl.b32 	%r212, %r210, 1;
	xor.b32  	%r213, %r211, %r212;
	xor.b32  	%r214, %r213, %r204;
	xor.b32  	%r215, %r214, %r210;
	not.b32 	%r216, %r215;
	add.s32 	%r217, %r12, %r216;
	and.b32  	%r218, %r217, 1;
	add.s32 	%r219, %r125, 93;
	mul.wide.u32 	%rd38, %r219, 4;
	add.s64 	%rd39, %rd5, %rd38;
	ld.local.u32 	%r220, [%rd39+4];
	xor.b32  	%r221, %r220, %r218;
	st.local.u32 	[%rd39+4], %r221;
	shr.u32 	%r222, %r168, 2;
	xor.b32  	%r223, %r222, %r168;
	shl.b32 	%r224, %r215, 4;
	shl.b32 	%r225, %r223, 1;
	xor.b32  	%r226, %r224, %r225;
	xor.b32  	%r227, %r226, %r215;
	xor.b32  	%r228, %r227, %r223;
	add.s32 	%r229, %r228, %r12;
	and.b32  	%r230, %r229, 1;
	ld.local.u32 	%r231, [%rd39+8];
	xor.b32  	%r232, %r231, %r230;
	st.local.u32 	[%rd39+8], %r232;
	shr.u32 	%r233, %r181, 2;
	xor.b32  	%r234, %r233, %r181;
	shl.b32 	%r235, %r228, 4;
	shl.b32 	%r236, %r234, 1;
	xor.b32  	%r237, %r235, %r236;
	xor.b32  	%r238, %r237, %r228;
	xor.b32  	%r239, %r238, %r234;
	not.b32 	%r240, %r239;
	add.s32 	%r241, %r12, %r240;
	and.b32  	%r242, %r241, 1;
	ld.local.u32 	%r243, [%rd39+12];
	xor.b32  	%r244, %r243, %r242;
	st.local.u32 	[%rd39+12], %r244;
	shr.u32 	%r245, %r192, 2;
	xor.b32  	%r246, %r245, %r192;
	shl.b32 	%r247, %r239, 4;
	shl.b32 	%r248, %r246, 1;
	xor.b32  	%r249, %r247, %r248;
	xor.b32  	%r250, %r249, %r239;
	xor.b32  	%r398, %r250, %r246;
	add.s32 	%r251, %r398, %r12;
	and.b32  	%r252, %r251, 1;
	ld.local.u32 	%r253, [%rd39+16];
	xor.b32  	%r254, %r253, %r252;
	st.local.u32 	[%rd39+16], %r254;
	shr.u32 	%r255, %r204, 2;
	xor.b32  	%r256, %r255, %r204;
	shl.b32 	%r257, %r398, 4;
	shl.b32 	%r258, %r256, 1;
	xor.b32  	%r259, %r257, %r258;
	xor.b32  	%r260, %r259, %r398;
	xor.b32  	%r397, %r260, %r256;
	not.b32 	%r261, %r397;
	add.s32 	%r262, %r12, %r261;
	and.b32  	%r263, %r262, 1;
	add.s32 	%r264, %r125, 124;
	mul.wide.u32 	%rd40, %r264, 4;
	add.s64 	%rd41, %rd5, %rd40;
	ld.local.u32 	%r265, [%rd41+4];
	xor.b32  	%r266, %r265, %r263;
	st.local.u32 	[%rd41+4], %r266;
	shr.u32 	%r267, %r215, 2;
	xor.b32  	%r268, %r267, %r215;
	shl.b32 	%r269, %r397, 4;
	shl.b32 	%r270, %r268, 1;
	xor.b32  	%r271, %r269, %r270;
	xor.b32  	%r272, %r271, %r397;
	xor.b32  	%r396, %r272, %r268;
	add.s32 	%r273, %r396, %r12;
	and.b32  	%r274, %r273, 1;
	ld.local.u32 	%r275, [%rd41+8];
	xor.b32  	%r276, %r275, %r274;
	st.local.u32 	[%rd41+8], %r276;
	shr.u32 	%r277, %r228, 2;
	xor.b32  	%r278, %r277, %r228;
	shl.b32 	%r279, %r396, 4;
	shl.b32 	%r280, %r278, 1;
	xor.b32  	%r281, %r279, %r280;
	xor.b32  	%r282, %r281, %r396;
	xor.b32  	%r395, %r282, %r278;
	not.b32 	%r283, %r395;
	add.s32 	%r284, %r12, %r283;
	and.b32  	%r285, %r284, 1;
	ld.local.u32 	%r286, [%rd41+12];
	xor.b32  	%r287, %r286, %r285;
	st.local.u32 	[%rd41+12], %r287;
	shr.u32 	%r288, %r239, 2;
	xor.b32  	%r289, %r288, %r239;
	shl.b32 	%r290, %r395, 4;
	shl.b32 	%r291, %r289, 1;
	xor.b32  	%r292, %r290, %r291;
	xor.b32  	%r293, %r292, %r395;
	xor.b32  	%r394, %r293, %r289;
	add.s32 	%r399, %r12, 6523866;
	add.s32 	%r294, %r394, %r12;
	and.b32  	%r295, %r294, 1;
	ld.local.u32 	%r296, [%rd41+16];
	xor.b32  	%r297, %r296, %r295;
	st.local.u32 	[%rd41+16], %r297;
	ld.local.u32 	%r298, [%rd5+128];
	setp.eq.s32 	%p13, %r298, 1;
	ld.local.u32 	%r299, [%rd5+2472];
	setp.eq.s32 	%p14, %r299, 1;
	or.pred  	%p15, %p13, %p14;
	@%p15 bra 	$L__BB0_24;
	mov.b16 	%rs1, 0;
	st.local.u8 	[%rd2], %rs1;
	st.local.u8 	[%rd2+1], %rs1;
	st.local.u8 	[%rd2+2], %rs1;
	st.local.u8 	[%rd2+3], %rs1;
	st.local.u8 	[%rd2+4], %rs1;
	st.local.u8 	[%rd2+5], %rs1;
	st.local.u8 	[%rd2+6], %rs1;
	st.local.u8 	[%rd2+7], %rs1;
	st.local.u8 	[%rd2+8], %rs1;
	st.local.u8 	[%rd2+9], %rs1;
	st.local.u8 	[%rd2+10], %rs1;
	st.local.u8 	[%rd2+11], %rs1;
	st.local.u8 	[%rd2+12], %rs1;
	st.local.u8 	[%rd2+13], %rs1;
	st.local.u8 	[%rd2+14], %rs1;
	st.local.u8 	[%rd2+15], %rs1;
	st.local.u8 	[%rd2+16], %rs1;
	st.local.u8 	[%rd2+17], %rs1;
	st.local.u8 	[%rd2+18], %rs1;
	st.local.u8 	[%rd2+19], %rs1;
	st.local.u8 	[%rd2+20], %rs1;
	st.local.u8 	[%rd2+21], %rs1;
	st.local.u8 	[%rd2+22], %rs1;
	st.local.u8 	[%rd2+23], %rs1;
	st.local.u8 	[%rd2+24], %rs1;
	st.local.u8 	[%rd2+25], %rs1;
	st.local.u8 	[%rd2+26], %rs1;
	st.local.u8 	[%rd2+27], %rs1;
	st.local.u8 	[%rd2+28], %rs1;
	st.local.u8 	[%rd2+29], %rs1;
	st.local.u8 	[%rd2+30], %rs1;
	st.local.u8 	[%rd2+31], %rs1;
	st.local.u8 	[%rd2+32], %rs1;
	st.local.u8 	[%rd2+33], %rs1;
	st.local.u8 	[%rd2+34], %rs1;
	st.local.u8 	[%rd2+35], %rs1;
	st.local.u8 	[%rd2+36], %rs1;
	st.local.u8 	[%rd2+37], %rs1;
	st.local.u8 	[%rd2+38], %rs1;
	st.local.u8 	[%rd2+39], %rs1;
	st.local.u8 	[%rd2+40], %rs1;
	st.local.u8 	[%rd2+41], %rs1;
	st.local.u8 	[%rd2+42], %rs1;
	st.local.u8 	[%rd2+43], %rs1;
	st.local.u8 	[%rd2+44], %rs1;
	st.local.u8 	[%rd2+45], %rs1;
	st.local.u8 	[%rd2+46], %rs1;
	st.local.u8 	[%rd2+47], %rs1;
	st.local.u8 	[%rd2+48], %rs1;
	st.local.u8 	[%rd2+49], %rs1;
	st.local.u8 	[%rd2+50], %rs1;
	st.local.u8 	[%rd2+51], %rs1;
	st.local.u8 	[%rd2+52], %rs1;
	st.local.u8 	[%rd2+53], %rs1;
	st.local.u8 	[%rd2+54], %rs1;
	st.local.u8 	[%rd2+55], %rs1;
	st.local.u8 	[%rd2+56], %rs1;
	st.local.u8 	[%rd2+57], %rs1;
	st.local.u8 	[%rd2+58], %rs1;
	st.local.u8 	[%rd2+59], %rs1;
	st.local.u8 	[%rd2+60], %rs1;
	st.local.u8 	[%rd2+61], %rs1;
	st.local.u8 	[%rd2+62], %rs1;
	st.local.u8 	[%rd2+63], %rs1;
	st.local.u8 	[%rd2+64], %rs1;
	st.local.u8 	[%rd2+65], %rs1;
	st.local.u8 	[%rd2+66], %rs1;
	st.local.u8 	[%rd2+67], %rs1;
	st.local.u8 	[%rd2+68], %rs1;
	st.local.u8 	[%rd2+69], %rs1;
	st.local.u8 	[%rd2+70], %rs1;
	st.local.u8 	[%rd2+71], %rs1;
	st.local.u8 	[%rd2+72], %rs1;
	st.local.u8 	[%rd2+73], %rs1;
	st.local.u8 	[%rd2+74], %rs1;
	st.local.u8 	[%rd2+75], %rs1;
	st.local.u8 	[%rd2+76], %rs1;
	st.local.u8 	[%rd2+77], %rs1;
	st.local.u8 	[%rd2+78], %rs1;
	st.local.u8 	[%rd2+79], %rs1;
	st.local.u8 	[%rd2+80], %rs1;
	st.local.u8 	[%rd2+81], %rs1;
	st.local.u8 	[%rd2+82], %rs1;
	st.local.u8 	[%rd2+83], %rs1;
	st.local.u8 	[%rd2+84], %rs1;
	st.local.u8 	[%rd2+85], %rs1;
	st.local.u8 	[%rd2+86], %rs1;
	st.local.u8 	[%rd2+87], %rs1;
	st.local.u8 	[%rd2+88], %rs1;
	st.local.u8 	[%rd2+89], %rs1;
	st.local.u8 	[%rd2+90], %rs1;
	st.local.u8 	[%rd2+91], %rs1;
	st.local.u8 	[%rd2+92], %rs1;
	st.local.u8 	[%rd2+93], %rs1;
	st.local.u8 	[%rd2+94], %rs1;
	st.local.u8 	[%rd2+95], %rs1;
	st.local.u8 	[%rd2+96], %rs1;
	st.local.u8 	[%rd2+97], %rs1;
	st.local.u8 	[%rd2+98], %rs1;
	st.local.u8 	[%rd2+99], %rs1;
	st.local.u8 	[%rd2+100], %rs1;
	st.local.u8 	[%rd2+101], %rs1;
	st.local.u8 	[%rd2+102], %rs1;
	st.local.u8 	[%rd2+103], %rs1;
	st.local.u8 	[%rd2+104], %rs1;
	st.local.u8 	[%rd2+105], %rs1;
	st.local.u8 	[%rd2+106], %rs1;
	st.local.u8 	[%rd2+107], %rs1;
	st.local.u8 	[%rd2+108], %rs1;
	st.local.u8 	[%rd2+109], %rs1;
	st.local.u8 	[%rd2+110], %rs1;
	st.local.u8 	[%rd2+111], %rs1;
	st.local.u8 	[%rd2+112], %rs1;
	st.local.u8 	[%rd2+113], %rs1;
	st.local.u8 	[%rd2+114], %rs1;
	st.local.u8 	[%rd2+115], %rs1;
	st.local.u8 	[%rd2+116], %rs1;
	st.local.u8 	[%rd2+117], %rs1;
	st.local.u8 	[%rd2+118], %rs1;
	st.local.u8 	[%rd2+119], %rs1;
	st.local.u8 	[%rd2+120], %rs1;
	st.local.u8 	[%rd2+121], %rs1;
	st.local.u8 	[%rd2+122], %rs1;
	st.local.u8 	[%rd2+123], %rs1;
	st.local.u8 	[%rd2+124], %rs1;
	st.local.u8 	[%rd2+125], %rs1;
	st.local.u8 	[%rd2+126], %rs1;
	st.local.u8 	[%rd2+127], %rs1;
	st.local.u8 	[%rd2+128], %rs1;
	st.local.u8 	[%rd2+129], %rs1;
	st.local.u8 	[%rd2+130], %rs1;
	st.local.u8 	[%rd2+131], %rs1;
	st.local.u8 	[%rd2+132], %rs1;
	st.local.u8 	[%rd2+133], %rs1;
	st.local.u8 	[%rd2+134], %rs1;
	st.local.u8 	[%rd2+135], %rs1;
	st.local.u8 	[%rd2+136], %rs1;
	st.local.u8 	[%rd2+137], %rs1;
	st.local.u8 	[%rd2+138], %rs1;
	st.local.u8 	[%rd2+139], %rs1;
	st.local.u8 	[%rd2+140], %rs1;
	st.local.u8 	[%rd2+141], %rs1;
	st.local.u8 	[%rd2+142], %rs1;
	st.local.u8 	[%rd2+143], %rs1;
	st.local.u8 	[%rd2+144], %rs1;
	st.local.u8 	[%rd2+145], %rs1;
	st.local.u8 	[%rd2+146], %rs1;
	st.local.u8 	[%rd2+147], %rs1;
	st.local.u8 	[%rd2+148], %rs1;
	st.local.u8 	[%rd2+149], %rs1;
	st.local.u8 	[%rd2+150], %rs1;
	st.local.u8 	[%rd2+151], %rs1;
	st.local.u8 	[%rd2+152], %rs1;
	st.local.u8 	[%rd2+153], %rs1;
	st.local.u8 	[%rd2+154], %rs1;
	st.local.u8 	[%rd2+155], %rs1;
	st.local.u8 	[%rd2+156], %rs1;
	st.local.u8 	[%rd2+157], %rs1;
	st.local.u8 	[%rd2+158], %rs1;
	st.local.u8 	[%rd2+159], %rs1;
	st.local.u8 	[%rd2+160], %rs1;
	st.local.u8 	[%rd2+161], %rs1;
	st.local.u8 	[%rd2+162], %rs1;
	st.local.u8 	[%rd2+163], %rs1;
	st.local.u8 	[%rd2+164], %rs1;
	st.local.u8 	[%rd2+165], %rs1;
	st.local.u8 	[%rd2+166], %rs1;
	st.local.u8 	[%rd2+167], %rs1;
	st.local.u8 	[%rd2+168], %rs1;
	st.local.u8 	[%rd2+169], %rs1;
	st.local.u8 	[%rd2+170], %rs1;
	st.local.u8 	[%rd2+171], %rs1;
	st.local.u8 	[%rd2+172], %rs1;
	st.local.u8 	[%rd2+173], %rs1;
	st.local.u8 	[%rd2+174], %rs1;
	st.local.u8 	[%rd2+175], %rs1;
	st.local.u8 	[%rd2+176], %rs1;
	st.local.u8 	[%rd2+177], %rs1;
	st.local.u8 	[%rd2+178], %rs1;
	st.local.u8 	[%rd2+179], %rs1;
	st.local.u8 	[%rd2+180], %rs1;
	st.local.u8 	[%rd2+181], %rs1;
	st.local.u8 	[%rd2+182], %rs1;
	st.local.u8 	[%rd2+183], %rs1;
	st.local.u8 	[%rd2+184], %rs1;
	st.local.u8 	[%rd2+185], %rs1;
	st.local.u8 	[%rd2+186], %rs1;
	st.local.u8 	[%rd2+187], %rs1;
	st.local.u8 	[%rd2+188], %rs1;
	st.local.u8 	[%rd2+189], %rs1;
	st.local.u8 	[%rd2+190], %rs1;
	st.local.u8 	[%rd2+191], %rs1;
	st.local.u8 	[%rd2+192], %rs1;
	st.local.u8 	[%rd2+193], %rs1;
	st.local.u8 	[%rd2+194], %rs1;
	st.local.u8 	[%rd2+195], %rs1;
	st.local.u8 	[%rd2+196], %rs1;
	st.local.u8 	[%rd2+197], %rs1;
	st.local.u8 	[%rd2+198], %rs1;
	st.local.u8 	[%rd2+199], %rs1;
	st.local.u8 	[%rd2+200], %rs1;
	st.local.u8 	[%rd2+201], %rs1;
	st.local.u8 	[%rd2+202], %rs1;
	st.local.u8 	[%rd2+203], %rs1;
	st.local.u8 	[%rd2+204], %rs1;
	st.local.u8 	[%rd2+205], %rs1;
	st.local.u8 	[%rd2+206], %rs1;
	st.local.u8 	[%rd2+207], %rs1;
	st.local.u8 	[%rd2+208], %rs1;
	st.local.u8 	[%rd2+209], %rs1;
	st.local.u8 	[%rd2+210], %rs1;
	st.local.u8 	[%rd2+211], %rs1;
	st.local.u8 	[%rd2+212], %rs1;
	st.local.u8 	[%rd2+213], %rs1;
	st.local.u8 	[%rd2+214], %rs1;
	st.local.u8 	[%rd2+215], %rs1;
	st.local.u8 	[%rd2+216], %rs1;
	st.local.u8 	[%rd2+217], %rs1;
	st.local.u8 	[%rd2+218], %rs1;
	st.local.u8 	[%rd2+219], %rs1;
	st.local.u8 	[%rd2+220], %rs1;
	st.local.u8 	[%rd2+221], %rs1;
	st.local.u8 	[%rd2+222], %rs1;
	st.local.u8 	[%rd2+223], %rs1;
	st.local.u8 	[%rd2+224], %rs1;
	st.local.u8 	[%rd2+225], %rs1;
	st.local.u8 	[%rd2+226], %rs1;
	st.local.u8 	[%rd2+227], %rs1;
	st.local.u8 	[%rd2+228], %rs1;
	st.local.u8 	[%rd2+229], %rs1;
	st.local.u8 	[%rd2+230], %rs1;
	st.local.u8 	[%rd2+231], %rs1;
	st.local.u8 	[%rd2+232], %rs1;
	st.local.u8 	[%rd2+233], %rs1;
	st.local.u8 	[%rd2+234], %rs1;
	st.local.u8 	[%rd2+235], %rs1;
	st.local.u8 	[%rd2+236], %rs1;
	st.local.u8 	[%rd2+237], %rs1;
	st.local.u8 	[%rd2+238], %rs1;
	st.local.u8 	[%rd2+239], %rs1;
	st.local.u8 	[%rd2+240], %rs1;
	st.local.u8 	[%rd2+241], %rs1;
	st.local.u8 	[%rd2+242], %rs1;
	st.local.u8 	[%rd2+243], %rs1;
	st.local.u8 	[%rd2+244], %rs1;
	st.local.u8 	[%rd2+245], %rs1;
	st.local.u8 	[%rd2+246], %rs1;
	st.local.u8 	[%rd2+247], %rs1;
	st.local.u8 	[%rd2+248], %rs1;
	st.local.u8 	[%rd2+249], %rs1;
	st.local.u8 	[%rd2+250], %rs1;
	st.local.u8 	[%rd2+251], %rs1;
	st.local.u8 	[%rd2+252], %rs1;
	st.local.u8 	[%rd2+253], %rs1;
	st.local.u8 	[%rd2+254], %rs1;
	st.local.u8 	[%rd2+255], %rs1;
	st.local.u8 	[%rd2+256], %rs1;
	st.local.u8 	[%rd2+257], %rs1;
	st.local.u8 	[%rd2+258], %rs1;
	st.local.u8 	[%rd2+259], %rs1;
	st.local.u8 	[%rd2+260], %rs1;
	st.local.u8 	[%rd2+261], %rs1;
	st.local.u8 	[%rd2+262], %rs1;
	st.local.u8 	[%rd2+263], %rs1;
	st.local.u8 	[%rd2+264], %rs1;
	st.local.u8 	[%rd2+265], %rs1;
	st.local.u8 	[%rd2+266], %rs1;
	st.local.u8 	[%rd2+267], %rs1;
	st.local.u8 	[%rd2+268], %rs1;
	st.local.u8 	[%rd2+269], %rs1;
	st.local.u8 	[%rd2+270], %rs1;
	st.local.u8 	[%rd2+271], %rs1;
	st.local.u8 	[%rd2+272], %rs1;
	st.local.u8 	[%rd2+273], %rs1;
	st.local.u8 	[%rd2+274], %rs1;
	st.local.u8 	[%rd2+275], %rs1;
	st.local.u8 	[%rd2+276], %rs1;
	st.local.u8 	[%rd2+277], %rs1;
	st.local.u8 	[%rd2+278], %rs1;
	st.local.u8 	[%rd2+279], %rs1;
	st.local.u8 	[%rd2+280], %rs1;
	st.local.u8 	[%rd2+281], %rs1;
	st.local.u8 	[%rd2+282], %rs1;
	st.local.u8 	[%rd2+283], %rs1;
	st.local.u8 	[%rd2+284], %rs1;
	st.local.u8 	[%rd2+285], %rs1;
	st.local.u8 	[%rd2+286], %rs1;
	st.local.u8 	[%rd2+287], %rs1;
	st.local.u8 	[%rd2+288], %rs1;
	st.local.u8 	[%rd2+289], %rs1;
	st.local.u8 	[%rd2+290], %rs1;
	st.local.u8 	[%rd2+291], %rs1;
	st.local.u8 	[%rd2+292], %rs1;
	st.local.u8 	[%rd2+293], %rs1;
	st.local.u8 	[%rd2+294], %rs1;
	st.local.u8 	[%rd2+295], %rs1;
	st.local.u8 	[%rd2+296], %rs1;
	st.local.u8 	[%rd2+297], %rs1;
	st.local.u8 	[%rd2+298], %rs1;
	st.local.u8 	[%rd2+299], %rs1;
	st.local.u8 	[%rd2+300], %rs1;
	st.local.u8 	[%rd2+301], %rs1;
	st.local.u8 	[%rd2+302], %rs1;
	st.local.u8 	[%rd2+303], %rs1;
	st.local.u8 	[%rd2+304], %rs1;
	st.local.u8 	[%rd2+305], %rs1;
	st.local.u8 	[%rd2+306], %rs1;
	st.local.u8 	[%rd2+307], %rs1;
	st.local.u8 	[%rd2+308], %rs1;
	st.local.u8 	[%rd2+309], %rs1;
	st.local.u8 	[%rd2+310], %rs1;
	st.local.u8 	[%rd2+311], %rs1;
	st.local.u8 	[%rd2+312], %rs1;
	st.local.u8 	[%rd2+313], %rs1;
	st.local.u8 	[%rd2+314], %rs1;
	st.local.u8 	[%rd2+315], %rs1;
	st.local.u8 	[%rd2+316], %rs1;
	st.local.u8 	[%rd2+317], %rs1;
	st.local.u8 	[%rd2+318], %rs1;
	st.local.u8 	[%rd2+319], %rs1;
	st.local.u8 	[%rd2+320], %rs1;
	st.local.u8 	[%rd2+321], %rs1;
	st.local.u8 	[%rd2+322], %rs1;
	st.local.u8 	[%rd2+323], %rs1;
	st.local.u8 	[%rd2+324], %rs1;
	st.local.u8 	[%rd2+325], %rs1;
	st.local.u8 	[%rd2+326], %rs1;
	st.local.u8 	[%rd2+327], %rs1;
	st.local.u8 	[%rd2+328], %rs1;
	st.local.u8 	[%rd2+329], %rs1;
	st.local.u8 	[%rd2+330], %rs1;
	st.local.u8 	[%rd2+331], %rs1;
	st.local.u8 	[%rd2+332], %rs1;
	st.local.u8 	[%rd2+333], %rs1;
	st.local.u8 	[%rd2+334], %rs1;
	st.local.u8 	[%rd2+335], %rs1;
	st.local.u8 	[%rd2+336], %rs1;
	st.local.u8 	[%rd2+337], %rs1;
	st.local.u8 	[%rd2+338], %rs1;
	st.local.u8 	[%rd2+339], %rs1;
	st.local.u8 	[%rd2+340], %rs1;
	st.local.u8 	[%rd2+341], %rs1;
	st.local.u8 	[%rd2+342], %rs1;
	st.local.u8 	[%rd2+343], %rs1;
	st.local.u8 	[%rd2+344], %rs1;
	st.local.u8 	[%rd2+345], %rs1;
	st.local.u8 	[%rd2+346], %rs1;
	st.local.u8 	[%rd2+347], %rs1;
	st.local.u8 	[%rd2+348], %rs1;
	st.local.u8 	[%rd2+349], %rs1;
	st.local.u8 	[%rd2+350], %rs1;
	st.local.u8 	[%rd2+351], %rs1;
	st.local.u8 	[%rd2+352], %rs1;
	st.local.u8 	[%rd2+353], %rs1;
	st.local.u8 	[%rd2+354], %rs1;
	st.local.u8 	[%rd2+355], %rs1;
	st.local.u8 	[%rd2+356], %rs1;
	st.local.u8 	[%rd2+357], %rs1;
	st.local.u8 	[%rd2+358], %rs1;
	st.local.u8 	[%rd2+359], %rs1;
	st.local.u8 	[%rd2+360], %rs1;
	st.local.u8 	[%rd2+361], %rs1;
	st.local.u8 	[%rd2+362], %rs1;
	st.local.u8 	[%rd2+363], %rs1;
	st.local.u8 	[%rd2+364], %rs1;
	st.local.u8 	[%rd2+365], %rs1;
	st.local.u8 	[%rd2+366], %rs1;
	st.local.u8 	[%rd2+367], %rs1;
	st.local.u8 	[%rd2+368], %rs1;
	st.local.u8 	[%rd2+369], %rs1;
	st.local.u8 	[%rd2+370], %rs1;
	st.local.u8 	[%rd2+371], %rs1;
	st.local.u8 	[%rd2+372], %rs1;
	st.local.u8 	[%rd2+373], %rs1;
	st.local.u8 	[%rd2+374], %rs1;
	st.local.u8 	[%rd2+375], %rs1;
	st.local.u8 	[%rd2+376], %rs1;
	st.local.u8 	[%rd2+377], %rs1;
	st.local.u8 	[%rd2+378], %rs1;
	st.local.u8 	[%rd2+379], %rs1;
	st.local.u8 	[%rd2+380], %rs1;
	st.local.u8 	[%rd2+381], %rs1;
	st.local.u8 	[%rd2+382], %rs1;
	st.local.u8 	[%rd2+383], %rs1;
	st.local.u8 	[%rd2+384], %rs1;
	st.local.u8 	[%rd2+385], %rs1;
	st.local.u8 	[%rd2+386], %rs1;
	st.local.u8 	[%rd2+387], %rs1;
	st.local.u8 	[%rd2+388], %rs1;
	st.local.u8 	[%rd2+389], %rs1;
	st.local.u8 	[%rd2+390], %rs1;
	st.local.u8 	[%rd2+391], %rs1;
	st.local.u8 	[%rd2+392], %rs1;
	st.local.u8 	[%rd2+393], %rs1;
	st.local.u8 	[%rd2+394], %rs1;
	st.local.u8 	[%rd2+395], %rs1;
	st.local.u8 	[%rd2+396], %rs1;
	st.local.u8 	[%rd2+397], %rs1;
	st.local.u8 	[%rd2+398], %rs1;
	st.local.u8 	[%rd2+399], %rs1;
	st.local.u8 	[%rd2+400], %rs1;
	st.local.u8 	[%rd2+401], %rs1;
	st.local.u8 	[%rd2+402], %rs1;
	st.local.u8 	[%rd2+403], %rs1;
	st.local.u8 	[%rd2+404], %rs1;
	st.local.u8 	[%rd2+405], %rs1;
	st.local.u8 	[%rd2+406], %rs1;
	st.local.u8 	[%rd2+407], %rs1;
	st.local.u8 	[%rd2+408], %rs1;
	st.local.u8 	[%rd2+409], %rs1;
	st.local.u8 	[%rd2+410], %rs1;
	st.local.u8 	[%rd2+411], %rs1;
	st.local.u8 	[%rd2+412], %rs1;
	st.local.u8 	[%rd2+413], %rs1;
	st.local.u8 	[%rd2+414], %rs1;
	st.local.u8 	[%rd2+415], %rs1;
	st.local.u8 	[%rd2+416], %rs1;
	st.local.u8 	[%rd2+417], %rs1;
	st.local.u8 	[%rd2+418], %rs1;
	st.local.u8 	[%rd2+419], %rs1;
	st.local.u8 	[%rd2+420], %rs1;
	st.local.u8 	[%rd2+421], %rs1;
	st.local.u8 	[%rd2+422], %rs1;
	st.local.u8 	[%rd2+423], %rs1;
	st.local.u8 	[%rd2+424], %rs1;
	st.local.u8 	[%rd2+425], %rs1;
	st.local.u8 	[%rd2+426], %rs1;
	st.local.u8 	[%rd2+427], %rs1;
	st.local.u8 	[%rd2+428], %rs1;
	st.local.u8 	[%rd2+429], %rs1;
	st.local.u8 	[%rd2+430], %rs1;
	st.local.u8 	[%rd2+431], %rs1;
	st.local.u8 	[%rd2+432], %rs1;
	st.local.u8 	[%rd2+433], %rs1;
	st.local.u8 	[%rd2+434], %rs1;
	st.local.u8 	[%rd2+435], %rs1;
	st.local.u8 	[%rd2+436], %rs1;
	st.local.u8 	[%rd2+437], %rs1;
	st.local.u8 	[%rd2+438], %rs1;
	st.local.u8 	[%rd2+439], %rs1;
	st.local.u8 	[%rd2+440], %rs1;
	st.local.u8 	[%rd2+441], %rs1;
	st.local.u8 	[%rd2+442], %rs1;
	st.local.u8 	[%rd2+443], %rs1;
	st.local.u8 	[%rd2+444], %rs1;
	st.local.u8 	[%rd2+445], %rs1;
	st.local.u8 	[%rd2+446], %rs1;
	st.local.u8 	[%rd2+447], %rs1;
	st.local.u8 	[%rd2+448], %rs1;
	st.local.u8 	[%rd2+449], %rs1;
	st.local.u8 	[%rd2+450], %rs1;
	st.local.u8 	[%rd2+451], %rs1;
	st.local.u8 	[%rd2+452], %rs1;
	st.local.u8 	[%rd2+453], %rs1;
	st.local.u8 	[%rd2+454], %rs1;
	st.local.u8 	[%rd2+455], %rs1;
	st.local.u8 	[%rd2+456], %rs1;
	st.local.u8 	[%rd2+457], %rs1;
	st.local.u8 	[%rd2+458], %rs1;
	st.local.u8 	[%rd2+459], %rs1;
	st.local.u8 	[%rd2+460], %rs1;
	st.local.u8 	[%rd2+461], %rs1;
	st.local.u8 	[%rd2+462], %rs1;
	st.local.u8 	[%rd2+463], %rs1;
	st.local.u8 	[%rd2+464], %rs1;
	st.local.u8 	[%rd2+465], %rs1;
	st.local.u8 	[%rd2+466], %rs1;
	st.local.u8 	[%rd2+467], %rs1;
	st.local.u8 	[%rd2+468], %rs1;
	st.local.u8 	[%rd2+469], %rs1;
	st.local.u8 	[%rd2+470], %rs1;
	st.local.u8 	[%rd2+471], %rs1;
	st.local.u8 	[%rd2+472], %rs1;
	st.local.u8 	[%rd2+473], %rs1;
	st.local.u8 	[%rd2+474], %rs1;
	st.local.u8 	[%rd2+475], %rs1;
	st.local.u8 	[%rd2+476], %rs1;
	st.local.u8 	[%rd2+477], %rs1;
	st.local.u8 	[%rd2+478], %rs1;
	st.local.u8 	[%rd2+479], %rs1;
	st.local.u8 	[%rd2+480], %rs1;
	st.local.u8 	[%rd2+481], %rs1;
	st.local.u8 	[%rd2+482], %rs1;
	st.local.u8 	[%rd2+483], %rs1;
	st.local.u8 	[%rd2+484], %rs1;
	st.local.u8 	[%rd2+485], %rs1;
	st.local.u8 	[%rd2+486], %rs1;
	st.local.u8 	[%rd2+487], %rs1;
	st.local.u8 	[%rd2+488], %rs1;
	st.local.u8 	[%rd2+489], %rs1;
	st.local.u8 	[%rd2+490], %rs1;
	st.local.u8 	[%rd2+491], %rs1;
	st.local.u8 	[%rd2+492], %rs1;
	st.local.u8 	[%rd2+493], %rs1;
	st.local.u8 	[%rd2+494], %rs1;
	st.local.u8 	[%rd2+495], %rs1;
	st.local.u8 	[%rd2+496], %rs1;
	st.local.u8 	[%rd2+497], %rs1;
	st.local.u8 	[%rd2+498], %rs1;
	st.local.u8 	[%rd2+499], %rs1;
	st.local.u8 	[%rd2+500], %rs1;
	st.local.u8 	[%rd2+501], %rs1;
	st.local.u8 	[%rd2+502], %rs1;
	st.local.u8 	[%rd2+503], %rs1;
	st.local.u8 	[%rd2+504], %rs1;
	st.local.u8 	[%rd2+505], %rs1;
	st.local.u8 	[%rd2+506], %rs1;
	st.local.u8 	[%rd2+507], %rs1;
	st.local.u8 	[%rd2+508], %rs1;
	st.local.u8 	[%rd2+509], %rs1;
	st.local.u8 	[%rd2+510], %rs1;
	st.local.u8 	[%rd2+511], %rs1;
	st.local.u8 	[%rd2+512], %rs1;
	st.local.u8 	[%rd2+513], %rs1;
	st.local.u8 	[%rd2+514], %rs1;
	st.local.u8 	[%rd2+515], %rs1;
	st.local.u8 	[%rd2+516], %rs1;
	st.local.u8 	[%rd2+517], %rs1;
	st.local.u8 	[%rd2+518], %rs1;
	st.local.u8 	[%rd2+519], %rs1;
	st.local.u8 	[%rd2+520], %rs1;
	st.local.u8 	[%rd2+521], %rs1;
	st.local.u8 	[%rd2+522], %rs1;
	st.local.u8 	[%rd2+523], %rs1;
	st.local.u8 	[%rd2+524], %rs1;
	st.local.u8 	[%rd2+525], %rs1;
	st.local.u8 	[%rd2+526], %rs1;
	st.local.u8 	[%rd2+527], %rs1;
	st.local.u8 	[%rd2+528], %rs1;
	st.local.u8 	[%rd2+529], %rs1;
	st.local.u8 	[%rd2+530], %rs1;
	st.local.u8 	[%rd2+531], %rs1;
	st.local.u8 	[%rd2+532], %rs1;
	st.local.u8 	[%rd2+533], %rs1;
	st.local.u8 	[%rd2+534], %rs1;
	st.local.u8 	[%rd2+535], %rs1;
	st.local.u8 	[%rd2+536], %rs1;
	st.local.u8 	[%rd2+537], %rs1;
	st.local.u8 	[%rd2+538], %rs1;
	st.local.u8 	[%rd2+539], %rs1;
	st.local.u8 	[%rd2+540], %rs1;
	st.local.u8 	[%rd2+541], %rs1;
	st.local.u8 	[%rd2+542], %rs1;
	st.local.u8 	[%rd2+543], %rs1;
	st.local.u8 	[%rd2+544], %rs1;
	st.local.u8 	[%rd2+545], %rs1;
	st.local.u8 	[%rd2+546], %rs1;
	st.local.u8 	[%rd2+547], %rs1;
	st.local.u8 	[%rd2+548], %rs1;
	st.local.u8 	[%rd2+549], %rs1;
	st.local.u8 	[%rd2+550], %rs1;
	st.local.u8 	[%rd2+551], %rs1;
	st.local.u8 	[%rd2+552], %rs1;
	st.local.u8 	[%rd2+553], %rs1;
	st.local.u8 	[%rd2+554], %rs1;
	st.local.u8 	[%rd2+555], %rs1;
	st.local.u8 	[%rd2+556], %rs1;
	st.local.u8 	[%rd2+557], %rs1;
	st.local.u8 	[%rd2+558], %rs1;
	st.local.u8 	[%rd2+559], %rs1;
	st.local.u8 	[%rd2+560], %rs1;
	st.local.u8 	[%rd2+561], %rs1;
	st.local.u8 	[%rd2+562], %rs1;
	st.local.u8 	[%rd2+563], %rs1;
	st.local.u8 	[%rd2+564], %rs1;
	st.local.u8 	[%rd2+565], %rs1;
	st.local.u8 	[%rd2+566], %rs1;
	st.local.u8 	[%rd2+567], %rs1;
	st.local.u8 	[%rd2+568], %rs1;
	st.local.u8 	[%rd2+569], %rs1;
	st.local.u8 	[%rd2+570], %rs1;
	st.local.u8 	[%rd2+571], %rs1;
	st.local.u8 	[%rd2+572], %rs1;
	st.local.u8 	[%rd2+573], %rs1;
	st.local.u8 	[%rd2+574], %rs1;
	st.local.u8 	[%rd2+575], %rs1;
	st.local.u8 	[%rd2+576], %rs1;
	st.local.u8 	[%rd2+577], %rs1;
	st.local.u8 	[%rd2+578], %rs1;
	st.local.u8 	[%rd2+579], %rs1;
	st.local.u8 	[%rd2+580], %rs1;
	st.local.u8 	[%rd2+581], %rs1;
	st.local.u8 	[%rd2+582], %rs1;
	st.local.u8 	[%rd2+583], %rs1;
	st.local.u8 	[%rd2+584], %rs1;
	st.local.u8 	[%rd2+585], %rs1;
	st.local.u8 	[%rd2+586], %rs1;
	st.local.u8 	[%rd2+587], %rs1;
	st.local.u8 	[%rd2+588], %rs1;
	st.local.u8 	[%rd2+589], %rs1;
	st.local.u8 	[%rd2+590], %rs1;
	st.local.u8 	[%rd2+591], %rs1;
	st.local.u8 	[%rd2+592], %rs1;
	st.local.u8 	[%rd2+593], %rs1;
	st.local.u8 	[%rd2+594], %rs1;
	st.local.u8 	[%rd2+595], %rs1;
	st.local.u8 	[%rd2+596], %rs1;
	st.local.u8 	[%rd2+597], %rs1;
	st.local.u8 	[%rd2+598], %rs1;
	st.local.u8 	[%rd2+599], %rs1;
	st.local.u8 	[%rd2+600], %rs1;
	st.local.u8 	[%rd2+601], %rs1;
	st.local.u8 	[%rd2+602], %rs1;
	st.local.u8 	[%rd2+603], %rs1;
	st.local.u8 	[%rd2+604], %rs1;
	st.local.u8 	[%rd2+605], %rs1;
	st.local.u8 	[%rd2+606], %rs1;
	st.local.u8 	[%rd2+607], %rs1;
	st.local.u8 	[%rd2+608], %rs1;
	st.local.u8 	[%rd2+609], %rs1;
	st.local.u8 	[%rd2+610], %rs1;
	st.local.u8 	[%rd2+611], %rs1;
	st.local.u8 	[%rd2+612], %rs1;
	st.local.u8 	[%rd2+613], %rs1;
	st.local.u8 	[%rd2+614], %rs1;
	st.local.u8 	[%rd2+615], %rs1;
	st.local.u8 	[%rd2+616], %rs1;
	st.local.u8 	[%rd2+617], %rs1;
	st.local.u8 	[%rd2+618], %rs1;
	st.local.u8 	[%rd2+619], %rs1;
	st.local.u8 	[%rd2+620], %rs1;
	st.local.u8 	[%rd2+621], %rs1;
	st.local.u8 	[%rd2+622], %rs1;
	st.local.u8 	[%rd2+623], %rs1;
	st.local.u8 	[%rd2+624], %rs1;
	st.local.u8 	[%rd2+625], %rs1;
	st.local.u8 	[%rd2+626], %rs1;
	st.local.u8 	[%rd2+627], %rs1;
	st.local.u8 	[%rd2+628], %rs1;
	st.local.u8 	[%rd2+629], %rs1;
	st.local.u8 	[%rd2+630], %rs1;
	st.local.u8 	[%rd2+631], %rs1;
	st.local.u8 	[%rd2+632], %rs1;
	st.local.u8 	[%rd2+633], %rs1;
	st.local.u8 	[%rd2+634], %rs1;
	st.local.u8 	[%rd2+635], %rs1;
	st.local.u8 	[%rd2+636], %rs1;
	st.local.u8 	[%rd2+637], %rs1;
	st.local.u8 	[%rd2+638], %rs1;
	st.local.u8 	[%rd2+639], %rs1;
	st.local.u8 	[%rd2+640], %rs1;
	st.local.u8 	[%rd2+641], %rs1;
	st.local.u8 	[%rd2+642], %rs1;
	st.local.u8 	[%rd2+643], %rs1;
	st.local.u8 	[%rd2+644], %rs1;
	st.local.u8 	[%rd2+645], %rs1;
	st.local.u8 	[%rd2+646], %rs1;
	st.local.u8 	[%rd2+647], %rs1;
	st.local.u8 	[%rd2+648], %rs1;
	st.local.u8 	[%rd2+649], %rs1;
	st.local.u8 	[%rd2+650], %rs1;
	mov.b32 	%r380, 1;
	st.local.v2.u32 	[%rd1], {%r380, %r380};
	mov.b16 	%rs2, 1;
	st.local.u8 	[%rd2+32], %rs2;
	mov.b32 	%r377, 0;
$L__BB0_6:
	mul.wide.u32 	%rd42, %r377, 8;
	add.s64 	%rd43, %rd1, %rd42;
	ld.local.v2.u32 	{%r303, %r304}, [%rd43];
	add.s32 	%r377, %r377, 1;
	setp.eq.s32 	%p16, %r303, 19;
	setp.eq.s32 	%p17, %r304, 29;
	and.pred  	%p18, %p16, %p17;
	@%p18 bra 	$L__BB0_25;
	add.s32 	%r31, %r303, 1;
	setp.gt.u32 	%p19, %r31, 20;
	setp.gt.u32 	%p20, %r304, 30;
	or.pred  	%p21, %p19, %p20;
	@%p21 bra 	$L__BB0_11;
	mad.lo.s32 	%r32, %r31, 31, %r304;
	mul.wide.u32 	%rd44, %r32, 4;
	add.s64 	%rd45, %rd5, %rd44;
	ld.local.u32 	%r305, [%rd45];
	setp.ne.s32 	%p22, %r305, 0;
	@%p22 bra 	$L__BB0_11;
	cvt.u64.u32 	%rd46, %r32;
	add.s64 	%rd47, %rd2, %rd46;
	ld.local.u8 	%rs3, [%rd47];
	setp.ne.s16 	%p23, %rs3, 0;
	@%p23 bra 	$L__BB0_11;
	mul.wide.s32 	%rd48, %r380, 8;
	add.s64 	%rd49, %rd1, %rd48;
	st.local.v2.u32 	[%rd49], {%r31, %r304};
	add.s32 	%r380, %r380, 1;
	mad.lo.s32 	%r306, %r31, 31, %r304;
	cvt.u64.u32 	%rd50, %r306;
	add.s64 	%rd51, %rd2, %rd50;
	mov.b16 	%rs4, 1;
	st.local.u8 	[%rd51], %rs4;
$L__BB0_11:
	add.s32 	%r35, %r304, 1;
	setp.gt.u32 	%p24, %r303, 20;
	setp.gt.u32 	%p25, %r35, 30;
	or.pred  	%p26, %p24, %p25;
	@%p26 bra 	$L__BB0_15;
	mad.lo.s32 	%r36, %r303, 31, %r35;
	mul.wide.u32 	%rd52, %r36, 4;
	add.s64 	%rd53, %rd5, %rd52;
	ld.local.u32 	%r307, [%rd53];
	setp.ne.s32 	%p27, %r307, 0;
	@%p27 bra 	$L__BB0_15;
	cvt.u64.u32 	%rd54, %r36;
	add.s64 	%rd55, %rd2, %rd54;
	ld.local.u8 	%rs5, [%rd55];
	setp.ne.s16 	%p28, %rs5, 0;
	@%p28 bra 	$L__BB0_15;
	mul.wide.s32 	%rd56, %r380, 8;
	add.s64 	%rd57, %rd1, %rd56;
	st.local.v2.u32 	[%rd57], {%r303, %r35};
	add.s32 	%r380, %r380, 1;
	mad.lo.s32 	%r308, %r303, 31, %r35;
	cvt.u64.u32 	%rd58, %r308;
	add.s64 	%rd59, %rd2, %rd58;
	mov.b16 	%rs6, 1;
	st.local.u8 	[%rd59], %rs6;
$L__BB0_15:
	add.s32 	%r39, %r303, -1;
	setp.gt.u32 	%p30, %r39, 20;
	or.pred  	%p31, %p30, %p20;
	@%p31 bra 	$L__BB0_19;
	mad.lo.s32 	%r40, %r39, 31, %r304;
	mul.wide.u32 	%rd60, %r40, 4;
	add.s64 	%rd61, %rd5, %rd60;
	ld.local.u32 	%r309, [%rd61];
	setp.ne.s32 	%p32, %r309, 0;
	@%p32 bra 	$L__BB0_19;
	cvt.u64.u32 	%rd62, %r40;
	add.s64 	%rd63, %rd2, %rd62;
	ld.local.u8 	%rs7, [%rd63];
	setp.ne.s16 	%p33, %rs7, 0;
	@%p33 bra 	$L__BB0_19;
	mul.wide.s32 	%rd64, %r380, 8;
	add.s64 	%rd65, %rd1, %rd64;
	st.local.v2.u32 	[%rd65], {%r39, %r304};
	add.s32 	%r380, %r380, 1;
	mad.lo.s32 	%r310, %r39, 31, %r304;
	cvt.u64.u32 	%rd66, %r310;
	add.s64 	%rd67, %rd2, %rd66;
	mov.b16 	%rs8, 1;
	st.local.u8 	[%rd67], %rs8;
$L__BB0_19:
	add.s32 	%r43, %r304, -1;
	setp.gt.u32 	%p35, %r43, 30;
	or.pred  	%p36, %p24, %p35;
	@%p36 bra 	$L__BB0_23;
	mad.lo.s32 	%r44, %r303, 31, %r43;
	mul.wide.u32 	%rd68, %r44, 4;
	add.s64 	%rd69, %rd5, %rd68;
	ld.local.u32 	%r311, [%rd69];
	setp.ne.s32 	%p37, %r311, 0;
	@%p37 bra 	$L__BB0_23;
	cvt.u64.u32 	%rd70, %r44;
	add.s64 	%rd71, %rd2, %rd70;
	ld.local.u8 	%rs9, [%rd71];
	setp.ne.s16 	%p38, %rs9, 0;
	@%p38 bra 	$L__BB0_23;
	mul.wide.s32 	%rd72, %r380, 8;
	add.s64 	%rd73, %rd1, %rd72;
	st.local.v2.u32 	[%rd73], {%r303, %r43};
	add.s32 	%r380, %r380, 1;
	mad.lo.s32 	%r312, %r303, 31, %r43;
	cvt.u64.u32 	%rd74, %r312;
	add.s64 	%rd75, %rd2, %rd74;
	mov.b16 	%rs10, 1;
	st.local.u8 	[%rd75], %rs10;
$L__BB0_23:
	setp.lt.s32 	%p39, %r377, %r380;
	@%p39 bra 	$L__BB0_6;
$L__BB0_24:
	mov.b32 	%r391, 0;
	bra.uni 	$L__BB0_48;
$L__BB0_25:
	mov.b32 	%r385, 0;
	st.local.u32 	[%rd3], %r385;
	st.local.u32 	[%rd3+4], %r385;
	st.local.u32 	[%rd3+8], %r385;
	st.local.u32 	[%rd3+12], %r385;
	st.local.u32 	[%rd3+16], %r385;
	st.local.u32 	[%rd3+20], %r385;
	st.local.u32 	[%rd3+24], %r385;
	st.local.u32 	[%rd3+28], %r385;
	st.local.u32 	[%rd3+32], %r385;
	st.local.u32 	[%rd3+36], %r385;
	st.local.u32 	[%rd3+40], %r385;
	st.local.u32 	[%rd3+44], %r385;
	st.local.u32 	[%rd3+48], %r385;
	st.local.u32 	[%rd3+52], %r385;
	st.local.u32 	[%rd3+56], %r385;
	st.local.u32 	[%rd3+60], %r385;
	st.local.u32 	[%rd3+64], %r385;
	st.local.u32 	[%rd3+68], %r385;
	st.local.u32 	[%rd3+72], %r385;
	st.local.u32 	[%rd3+76], %r385;
	st.local.u32 	[%rd3+80], %r385;
	st.local.u32 	[%rd3+84], %r385;
	st.local.u32 	[%rd3+88], %r385;
	st.local.u32 	[%rd3+92], %r385;
	st.local.u32 	[%rd3+96], %r385;
	st.local.u32 	[%rd3+100], %r385;
	st.local.u32 	[%rd3+104], %r385;
	st.local.u32 	[%rd3+108], %r385;
	st.local.u32 	[%rd3+112], %r385;
	st.local.u32 	[%rd3+116], %r385;
	st.local.u32 	[%rd3+120], %r385;
	st.local.u32 	[%rd3+124], %r385;
	st.local.u32 	[%rd3+128], %r385;
	st.local.u32 	[%rd3+132], %r385;
	st.local.u32 	[%rd3+136], %r385;
	st.local.u32 	[%rd3+140], %r385;
	st.local.u32 	[%rd3+144], %r385;
	st.local.u32 	[%rd3+148], %r385;
	st.local.u32 	[%rd3+152], %r385;
	st.local.u32 	[%rd3+156], %r385;
	st.local.u32 	[%rd3+160], %r385;
	st.local.u32 	[%rd3+164], %r385;
	st.local.u32 	[%rd3+168], %r385;
	st.local.u32 	[%rd3+172], %r385;
	st.local.u32 	[%rd3+176], %r385;
	st.local.u32 	[%rd3+180], %r385;
	st.local.u32 	[%rd3+184], %r385;
	st.local.u32 	[%rd3+188], %r385;
	st.local.u32 	[%rd3+192], %r385;
	st.local.u32 	[%rd3+196], %r385;
	st.local.u32 	[%rd3+200], %r385;
	st.local.u32 	[%rd3+204], %r385;
	st.local.u32 	[%rd3+208], %r385;
	st.local.u32 	[%rd3+212], %r385;
	st.local.u32 	[%rd3+216], %r385;
	st.local.u32 	[%rd3+220], %r385;
	st.local.u32 	[%rd3+224], %r385;
	st.local.u32 	[%rd3+228], %r385;
	st.local.u32 	[%rd3+232], %r385;
	st.local.u32 	[%rd3+236], %r385;
	st.local.u32 	[%rd3+240], %r385;
	st.local.u32 	[%rd3+244], %r385;
	st.local.u32 	[%rd3+248], %r385;
	st.local.u32 	[%rd3+252], %r385;
	st.local.u32 	[%rd3+256], %r385;
	st.local.u32 	[%rd3+260], %r385;
	st.local.u32 	[%rd3+264], %r385;
	st.local.u32 	[%rd3+268], %r385;
	st.local.u32 	[%rd3+272], %r385;
	st.local.u32 	[%rd3+276], %r385;
	st.local.u32 	[%rd3+280], %r385;
	st.local.u32 	[%rd3+284], %r385;
	st.local.u32 	[%rd3+288], %r385;
	st.local.u32 	[%rd3+292], %r385;
	st.local.u32 	[%rd3+296], %r385;
	st.local.u32 	[%rd3+300], %r385;
	st.local.u32 	[%rd3+304], %r385;
	st.local.u32 	[%rd3+308], %r385;
	st.local.u32 	[%rd3+312], %r385;
	st.local.u32 	[%rd3+316], %r385;
	st.local.u32 	[%rd3+320], %r385;
	st.local.u32 	[%rd3+324], %r385;
	st.local.u32 	[%rd3+328], %r385;
	st.local.u32 	[%rd3+332], %r385;
	st.local.u32 	[%rd3+336], %r385;
	st.local.u32 	[%rd3+340], %r385;
	st.local.u32 	[%rd3+344], %r385;
	st.local.u32 	[%rd3+348], %r385;
	st.local.u32 	[%rd3+352], %r385;
	st.local.u32 	[%rd3+356], %r385;
	st.local.u32 	[%rd3+360], %r385;
	st.local.u32 	[%rd3+364], %r385;
	st.local.u32 	[%rd3+368], %r385;
	st.local.u32 	[%rd3+372], %r385;
	st.local.u32 	[%rd3+376], %r385;
	st.local.u32 	[%rd3+380], %r385;
	st.local.u32 	[%rd3+384], %r385;
	st.local.u32 	[%rd3+388], %r385;
	st.local.u32 	[%rd3+392], %r385;
	st.local.u32 	[%rd3+396], %r385;
	st.local.u32 	[%rd3+400], %r385;
	st.local.u32 	[%rd3+404], %r385;
	st.local.u32 	[%rd3+408], %r385;
	st.local.u32 	[%rd3+412], %r385;
	st.local.u32 	[%rd3+416], %r385;
	st.local.u32 	[%rd3+420], %r385;
	st.local.u32 	[%rd3+424], %r385;
	st.local.u32 	[%rd3+428], %r385;
	st.local.u32 	[%rd3+432], %r385;
	st.local.u32 	[%rd3+436], %r385;
	st.local.u32 	[%rd3+440], %r385;
	st.local.u32 	[%rd3+444], %r385;
	st.local.u32 	[%rd3+448], %r385;
	st.local.u32 	[%rd3+452], %r385;
	st.local.u32 	[%rd3+456], %r385;
	st.local.u32 	[%rd3+460], %r385;
	st.local.u32 	[%rd3+464], %r385;
	st.local.u32 	[%rd3+468], %r385;
	st.local.u32 	[%rd3+472], %r385;
	st.local.u32 	[%rd3+476], %r385;
	st.local.u32 	[%rd3+480], %r385;
	st.local.u32 	[%rd3+484], %r385;
	st.local.u32 	[%rd3+488], %r385;
	st.local.u32 	[%rd3+492], %r385;
	st.local.u32 	[%rd3+496], %r385;
	st.local.u32 	[%rd3+500], %r385;
	st.local.u32 	[%rd3+504], %r385;
	st.local.u32 	[%rd3+508], %r385;
	st.local.u32 	[%rd3+512], %r385;
	st.local.u32 	[%rd3+516], %r385;
	st.local.u32 	[%rd3+520], %r385;
	st.local.u32 	[%rd3+524], %r385;
	st.local.u32 	[%rd3+528], %r385;
	st.local.u32 	[%rd3+532], %r385;
	st.local.u32 	[%rd3+536], %r385;
	st.local.u32 	[%rd3+540], %r385;
	st.local.u32 	[%rd3+544], %r385;
	st.local.u32 	[%rd3+548], %r385;
	st.local.u32 	[%rd3+552], %r385;
	st.local.u32 	[%rd3+556], %r385;
	st.local.u32 	[%rd3+560], %r385;
	st.local.u32 	[%rd3+564], %r385;
	st.local.u32 	[%rd3+568], %r385;
	st.local.u32 	[%rd3+572], %r385;
	st.local.u32 	[%rd3+576], %r385;
	st.local.u32 	[%rd3+580], %r385;
	st.local.u32 	[%rd3+584], %r385;
	st.local.u32 	[%rd3+588], %r385;
	st.local.u32 	[%rd3+592], %r385;
	st.local.u32 	[%rd3+596], %r385;
	st.local.u32 	[%rd3+600], %r385;
	st.local.u32 	[%rd3+604], %r385;
	st.local.u32 	[%rd3+608], %r385;
	st.local.u32 	[%rd3+612], %r385;
	st.local.u32 	[%rd3+616], %r385;
	st.local.u32 	[%rd3+620], %r385;
	st.local.u32 	[%rd3+624], %r385;
	st.local.u32 	[%rd3+628], %r385;
	st.local.u32 	[%rd3+632], %r385;
	st.local.u32 	[%rd3+636], %r385;
	st.local.u32 	[%rd3+640], %r385;
	st.local.u32 	[%rd3+644], %r385;
	st.local.u32 	[%rd3+648], %r385;
	st.local.u32 	[%rd3+652], %r385;
	st.local.u32 	[%rd3+656], %r385;
	st.local.u32 	[%rd3+660], %r385;
	st.local.u32 	[%rd3+664], %r385;
	st.local.u32 	[%rd3+668], %r385;
	st.local.u32 	[%rd3+672], %r385;
	st.local.u32 	[%rd3+676], %r385;
	st.local.u32 	[%rd3+680], %r385;
	st.local.u32 	[%rd3+684], %r385;
	st.local.u32 	[%rd3+688], %r385;
	st.local.u32 	[%rd3+692], %r385;
	st.local.u32 	[%rd3+696], %r385;
	st.local.u32 	[%rd3+700], %r385;
	st.local.u32 	[%rd3+704], %r385;
	st.local.u32 	[%rd3+708], %r385;
	st.local.u32 	[%rd3+712], %r385;
	st.local.u32 	[%rd3+716], %r385;
	st.local.u32 	[%rd3+720], %r385;
	st.local.u32 	[%rd3+724], %r385;
	st.local.u32 	[%rd3+728], %r385;
	st.local.u32 	[%rd3+732], %r385;
	st.local.u32 	[%rd3+736], %r385;
	st.local.u32 	[%rd3+740], %r385;
	st.local.u32 	[%rd3+744], %r385;
	st.local.u32 	[%rd3+748], %r385;
	st.local.u32 	[%rd3+752], %r385;
	st.local.u32 	[%rd3+756], %r385;
	st.local.u32 	[%rd3+760], %r385;
	st.local.u32 	[%rd3+764], %r385;
	st.local.u32 	[%rd3+768], %r385;
	st.local.u32 	[%rd3+772], %r385;
	st.local.u32 	[%rd3+776], %r385;
	st.local.u32 	[%rd3+780], %r385;
	st.local.u32 	[%rd3+784], %r385;
	st.local.u32 	[%rd3+788], %r385;
	st.local.u32 	[%rd3+792], %r385;
	st.local.u32 	[%rd3+796], %r385;
	st.local.u32 	[%rd3+800], %r385;
	st.local.u32 	[%rd3+804], %r385;
	st.local.u32 	[%rd3+808], %r385;
	st.local.u32 	[%rd3+812], %r385;
	st.local.u32 	[%rd3+816], %r385;
	st.local.u32 	[%rd3+820], %r385;
	st.local.u32 	[%rd3+824], %r385;
	st.local.u32 	[%rd3+828], %r385;
	st.local.u32 	[%rd3+832], %r385;
	st.local.u32 	[%rd3+836], %r385;
	st.local.u32 	[%rd3+840], %r385;
	st.local.u32 	[%rd3+844], %r385;
	st.local.u32 	[%rd3+848], %r385;
	st.local.u32 	[%rd3+852], %r385;
	st.local.u32 	[%rd3+856], %r385;
	st.local.u32 	[%rd3+860], %r385;
	st.local.u32 	[%rd3+864], %r385;
	st.local.u32 	[%rd3+868], %r385;
	st.local.u32 	[%rd3+872], %r385;
	st.local.u32 	[%rd3+876], %r385;
	st.local.u32 	[%rd3+880], %r385;
	st.local.u32 	[%rd3+884], %r385;
	st.local.u32 	[%rd3+888], %r385;
	st.local.u32 	[%rd3+892], %r385;
	st.local.u32 	[%rd3+896], %r385;
	st.local.u32 	[%rd3+900], %r385;
	st.local.u32 	[%rd3+904], %r385;
	st.local.u32 	[%rd3+908], %r385;
	st.local.u32 	[%rd3+912], %r385;
	st.local.u32 	[%rd3+916], %r385;
	st.local.u32 	[%rd3+920], %r385;
	st.local.u32 	[%rd3+924], %r385;
	st.local.u32 	[%rd3+928], %r385;
	st.local.u32 	[%rd3+932], %r385;
	st.local.u32 	[%rd3+936], %r385;
	st.local.u32 	[%rd3+940], %r385;
	st.local.u32 	[%rd3+944], %r385;
	st.local.u32 	[%rd3+948], %r385;
	st.local.u32 	[%rd3+952], %r385;
	st.local.u32 	[%rd3+956], %r385;
	st.local.u32 	[%rd3+960], %r385;
	st.local.u32 	[%rd3+964], %r385;
	st.local.u32 	[%rd3+968], %r385;
	st.local.u32 	[%rd3+972], %r385;
	st.local.u32 	[%rd3+976], %r385;
	st.local.u32 	[%rd3+980], %r385;
	st.local.u32 	[%rd3+984], %r385;
	st.local.u32 	[%rd3+988], %r385;
	st.local.u32 	[%rd3+992], %r385;
	st.local.u32 	[%rd3+996], %r385;
	st.local.u32 	[%rd3+1000], %r385;
	st.local.u32 	[%rd3+1004], %r385;
	st.local.u32 	[%rd3+1008], %r385;
	st.local.u32 	[%rd3+1012], %r385;
	st.local.u32 	[%rd3+1016], %r385;
	st.local.u32 	[%rd3+1020], %r385;
	st.local.u32 	[%rd3+1024], %r385;
	st.local.u32 	[%rd3+1028], %r385;
	st.local.u32 	[%rd3+1032], %r385;
	st.local.u32 	[%rd3+1036], %r385;
	st.local.u32 	[%rd3+1040], %r385;
	st.local.u32 	[%rd3+1044], %r385;
	st.local.u32 	[%rd3+1048], %r385;
	st.local.u32 	[%rd3+1052], %r385;
	st.local.u32 	[%rd3+1056], %r385;
	st.local.u32 	[%rd3+1060], %r385;
	st.local.u32 	[%rd3+1064], %r385;
	st.local.u32 	[%rd3+1068], %r385;
	st.local.u32 	[%rd3+1072], %r385;
	st.local.u32 	[%rd3+1076], %r385;
	st.local.u32 	[%rd3+1080], %r385;
	st.local.u32 	[%rd3+1084], %r385;
	st.local.u32 	[%rd3+1088], %r385;
	st.local.u32 	[%rd3+1092], %r385;
	st.local.u32 	[%rd3+1096], %r385;
	st.local.u32 	[%rd3+1100], %r385;
	st.local.u32 	[%rd3+1104], %r385;
	st.local.u32 	[%rd3+1108], %r385;
	st.local.u32 	[%rd3+1112], %r385;
	st.local.u32 	[%rd3+1116], %r385;
	st.local.u32 	[%rd3+1120], %r385;
	st.local.u32 	[%rd3+1124], %r385;
	st.local.u32 	[%rd3+1128], %r385;
	st.local.u32 	[%rd3+1132], %r385;
	st.local.u32 	[%rd3+1136], %r385;
	st.local.u32 	[%rd3+1140], %r385;
	st.local.u32 	[%rd3+1144], %r385;
	st.local.u32 	[%rd3+1148], %r385;
	st.local.u32 	[%rd3+1152], %r385;
	st.local.u32 	[%rd3+1156], %r385;
	st.local.u32 	[%rd3+1160], %r385;
	st.local.u32 	[%rd3+1164], %r385;
	st.local.u32 	[%rd3+1168], %r385;
	st.local.u32 	[%rd3+1172], %r385;
	st.local.u32 	[%rd3+1176], %r385;
	st.local.u32 	[%rd3+1180], %r385;
	st.local.u32 	[%rd3+1184], %r385;
	st.local.u32 	[%rd3+1188], %r385;
	st.local.u32 	[%rd3+1192], %r385;
	st.local.u32 	[%rd3+1196], %r385;
	st.local.u32 	[%rd3+1200], %r385;
	st.local.u32 	[%rd3+1204], %r385;
	st.local.u32 	[%rd3+1208], %r385;
	st.local.u32 	[%rd3+1212], %r385;
	st.local.u32 	[%rd3+1216], %r385;
	st.local.u32 	[%rd3+1220], %r385;
	st.local.u32 	[%rd3+1224], %r385;
	st.local.u32 	[%rd3+1228], %r385;
	st.local.u32 	[%rd3+1232], %r385;
	st.local.u32 	[%rd3+1236], %r385;
	st.local.u32 	[%rd3+1240], %r385;
	st.local.u32 	[%rd3+1244], %r385;
	st.local.u32 	[%rd3+1248], %r385;
	st.local.u32 	[%rd3+1252], %r385;
	st.local.u32 	[%rd3+1256], %r385;
	st.local.u32 	[%rd3+1260], %r385;
	st.local.u32 	[%rd3+1264], %r385;
	st.local.u32 	[%rd3+1268], %r385;
	st.local.u32 	[%rd3+1272], %r385;
	st.local.u32 	[%rd3+1276], %r385;
	st.local.u32 	[%rd3+1280], %r385;
	st.local.u32 	[%rd3+1284], %r385;
	st.local.u32 	[%rd3+1288], %r385;
	st.local.u32 	[%rd3+1292], %r385;
	st.local.u32 	[%rd3+1296], %r385;
	st.local.u32 	[%rd3+1300], %r385;
	st.local.u32 	[%rd3+1304], %r385;
	st.local.u32 	[%rd3+1308], %r385;
	st.local.u32 	[%rd3+1312], %r385;
	st.local.u32 	[%rd3+1316], %r385;
	st.local.u32 	[%rd3+1320], %r385;
	st.local.u32 	[%rd3+1324], %r385;
	st.local.u32 	[%rd3+1328], %r385;
	st.local.u32 	[%rd3+1332], %r385;
	st.local.u32 	[%rd3+1336], %r385;
	st.local.u32 	[%rd3+1340], %r385;
	st.local.u32 	[%rd3+1344], %r385;
	st.local.u32 	[%rd3+1348], %r385;
	st.local.u32 	[%rd3+1352], %r385;
	st.local.u32 	[%rd3+1356], %r385;
	st.local.u32 	[%rd3+1360], %r385;
	st.local.u32 	[%rd3+1364], %r385;
	st.local.u32 	[%rd3+1368], %r385;
	st.local.u32 	[%rd3+1372], %r385;
	st.local.u32 	[%rd3+1376], %r385;
	st.local.u32 	[%rd3+1380], %r385;
	st.local.u32 	[%rd3+1384], %r385;
	st.local.u32 	[%rd3+1388], %r385;
	st.local.u32 	[%rd3+1392], %r385;
	st.local.u32 	[%rd3+1396], %r385;
	st.local.u32 	[%rd3+1400], %r385;
	st.local.u32 	[%rd3+1404], %r385;
	st.local.u32 	[%rd3+1408], %r385;
	st.local.u32 	[%rd3+1412], %r385;
	st.local.u32 	[%rd3+1416], %r385;
	st.local.u32 	[%rd3+1420], %r385;
	st.local.u32 	[%rd3+1424], %r385;
	st.local.u32 	[%rd3+1428], %r385;
	st.local.u32 	[%rd3+1432], %r385;
	st.local.u32 	[%rd3+1436], %r385;
	st.local.u32 	[%rd3+1440], %r385;
	st.local.u32 	[%rd3+1444], %r385;
	st.local.u32 	[%rd3+1448], %r385;
	st.local.u32 	[%rd3+1452], %r385;
	st.local.u32 	[%rd3+1456], %r385;
	st.local.u32 	[%rd3+1460], %r385;
	st.local.u32 	[%rd3+1464], %r385;
	st.local.u32 	[%rd3+1468], %r385;
	st.local.u32 	[%rd3+1472], %r385;
	st.local.u32 	[%rd3+1476], %r385;
	st.local.u32 	[%rd3+1480], %r385;
	st.local.u32 	[%rd3+1484], %r385;
	st.local.u32 	[%rd3+1488], %r385;
	st.local.u32 	[%rd3+1492], %r385;
	st.local.u32 	[%rd3+1496], %r385;
	st.local.u32 	[%rd3+1500], %r385;
	st.local.u32 	[%rd3+1504], %r385;
	st.local.u32 	[%rd3+1508], %r385;
	st.local.u32 	[%rd3+1512], %r385;
	st.local.u32 	[%rd3+1516], %r385;
	st.local.u32 	[%rd3+1520], %r385;
	st.local.u32 	[%rd3+1524], %r385;
	st.local.u32 	[%rd3+1528], %r385;
	st.local.u32 	[%rd3+1532], %r385;
	st.local.u32 	[%rd3+1536], %r385;
	st.local.u32 	[%rd3+1540], %r385;
	st.local.u32 	[%rd3+1544], %r385;
	st.local.u32 	[%rd3+1548], %r385;
	st.local.u32 	[%rd3+1552], %r385;
	st.local.u32 	[%rd3+1556], %r385;
	st.local.u32 	[%rd3+1560], %r385;
	st.local.u32 	[%rd3+1564], %r385;
	st.local.u32 	[%rd3+1568], %r385;
	st.local.u32 	[%rd3+1572], %r385;
	st.local.u32 	[%rd3+1576], %r385;
	st.local.u32 	[%rd3+1580], %r385;
	st.local.u32 	[%rd3+1584], %r385;
	st.local.u32 	[%rd3+1588], %r385;
	st.local.u32 	[%rd3+1592], %r385;
	st.local.u32 	[%rd3+1596], %r385;
	st.local.u32 	[%rd3+1600], %r385;
	st.local.u32 	[%rd3+1604], %r385;
	st.local.u32 	[%rd3+1608], %r385;
	st.local.u32 	[%rd3+1612], %r385;
	st.local.u32 	[%rd3+1616], %r385;
	st.local.u32 	[%rd3+1620], %r385;
	st.local.u32 	[%rd3+1624], %r385;
	st.local.u32 	[%rd3+1628], %r385;
	st.local.u32 	[%rd3+1632], %r385;
	st.local.u32 	[%rd3+1636], %r385;
	st.local.u32 	[%rd3+1640], %r385;
	st.local.u32 	[%rd3+1644], %r385;
	st.local.u32 	[%rd3+1648], %r385;
	st.local.u32 	[%rd3+1652], %r385;
	st.local.u32 	[%rd3+1656], %r385;
	st.local.u32 	[%rd3+1660], %r385;
	st.local.u32 	[%rd3+1664], %r385;
	st.local.u32 	[%rd3+1668], %r385;
	st.local.u32 	[%rd3+1672], %r385;
	st.local.u32 	[%rd3+1676], %r385;
	st.local.u32 	[%rd3+1680], %r385;
	st.local.u32 	[%rd3+1684], %r385;
	st.local.u32 	[%rd3+1688], %r385;
	st.local.u32 	[%rd3+1692], %r385;
	st.local.u32 	[%rd3+1696], %r385;
	st.local.u32 	[%rd3+1700], %r385;
	st.local.u32 	[%rd3+1704], %r385;
	st.local.u32 	[%rd3+1708], %r385;
	st.local.u32 	[%rd3+1712], %r385;
	st.local.u32 	[%rd3+1716], %r385;
	st.local.u32 	[%rd3+1720], %r385;
	st.local.u32 	[%rd3+1724], %r385;
	st.local.u32 	[%rd3+1728], %r385;
	st.local.u32 	[%rd3+1732], %r385;
	st.local.u32 	[%rd3+1736], %r385;
	st.local.u32 	[%rd3+1740], %r385;
	st.local.u32 	[%rd3+1744], %r385;
	st.local.u32 	[%rd3+1748], %r385;
	st.local.u32 	[%rd3+1752], %r385;
	st.local.u32 	[%rd3+1756], %r385;
	st.local.u32 	[%rd3+1760], %r385;
	st.local.u32 	[%rd3+1764], %r385;
	st.local.u32 	[%rd3+1768], %r385;
	st.local.u32 	[%rd3+1772], %r385;
	st.local.u32 	[%rd3+1776], %r385;
	st.local.u32 	[%rd3+1780], %r385;
	st.local.u32 	[%rd3+1784], %r385;
	st.local.u32 	[%rd3+1788], %r385;
	st.local.u32 	[%rd3+1792], %r385;
	st.local.u32 	[%rd3+1796], %r385;
	st.local.u32 	[%rd3+1800], %r385;
	st.local.u32 	[%rd3+1804], %r385;
	st.local.u32 	[%rd3+1808], %r385;
	st.local.u32 	[%rd3+1812], %r385;
	st.local.u32 	[%rd3+1816], %r385;
	st.local.u32 	[%rd3+1820], %r385;
	st.local.u32 	[%rd3+1824], %r385;
	st.local.u32 	[%rd3+1828], %r385;
	st.local.u32 	[%rd3+1832], %r385;
	st.local.u32 	[%rd3+1836], %r385;
	st.local.u32 	[%rd3+1840], %r385;
	st.local.u32 	[%rd3+1844], %r385;
	st.local.u32 	[%rd3+1848], %r385;
	st.local.u32 	[%rd3+1852], %r385;
	st.local.u32 	[%rd3+1856], %r385;
	st.local.u32 	[%rd3+1860], %r385;
	st.local.u32 	[%rd3+1864], %r385;
	st.local.u32 	[%rd3+1868], %r385;
	st.local.u32 	[%rd3+1872], %r385;
	st.local.u32 	[%rd3+1876], %r385;
	st.local.u32 	[%rd3+1880], %r385;
	st.local.u32 	[%rd3+1884], %r385;
	st.local.u32 	[%rd3+1888], %r385;
	st.local.u32 	[%rd3+1892], %r385;
	st.local.u32 	[%rd3+1896], %r385;
	st.local.u32 	[%rd3+1900], %r385;
	st.local.u32 	[%rd3+1904], %r385;
	st.local.u32 	[%rd3+1908], %r385;
	st.local.u32 	[%rd3+1912], %r385;
	st.local.u32 	[%rd3+1916], %r385;
	st.local.u32 	[%rd3+1920], %r385;
	st.local.u32 	[%rd3+1924], %r385;
	st.local.u32 	[%rd3+1928], %r385;
	st.local.u32 	[%rd3+1932], %r385;
	st.local.u32 	[%rd3+1936], %r385;
	st.local.u32 	[%rd3+1940], %r385;
	st.local.u32 	[%rd3+1944], %r385;
	st.local.u32 	[%rd3+1948], %r385;
	st.local.u32 	[%rd3+1952], %r385;
	st.local.u32 	[%rd3+1956], %r385;
	st.local.u32 	[%rd3+1960], %r385;
	st.local.u32 	[%rd3+1964], %r385;
	st.local.u32 	[%rd3+1968], %r385;
	st.local.u32 	[%rd3+1972], %r385;
	st.local.u32 	[%rd3+1976], %r385;
	st.local.u32 	[%rd3+1980], %r385;
	st.local.u32 	[%rd3+1984], %r385;
	st.local.u32 	[%rd3+1988], %r385;
	st.local.u32 	[%rd3+1992], %r385;
	st.local.u32 	[%rd3+1996], %r385;
	st.local.u32 	[%rd3+2000], %r385;
	st.local.u32 	[%rd3+2004], %r385;
	st.local.u32 	[%rd3+2008], %r385;
	st.local.u32 	[%rd3+2012], %r385;
	st.local.u32 	[%rd3+2016], %r385;
	st.local.u32 	[%rd3+2020], %r385;
	st.local.u32 	[%rd3+2024], %r385;
	st.local.u32 	[%rd3+2028], %r385;
	st.local.u32 	[%rd3+2032], %r385;
	st.local.u32 	[%rd3+2036], %r385;
	st.local.u32 	[%rd3+2040], %r385;
	st.local.u32 	[%rd3+2044], %r385;
	st.local.u32 	[%rd3+2048], %r385;
	st.local.u32 	[%rd3+2052], %r385;
	st.local.u32 	[%rd3+2056], %r385;
	st.local.u32 	[%rd3+2060], %r385;
	st.local.u32 	[%rd3+2064], %r385;
	st.local.u32 	[%rd3+2068], %r385;
	st.local.u32 	[%rd3+2072], %r385;
	st.local.u32 	[%rd3+2076], %r385;
	st.local.u32 	[%rd3+2080], %r385;
	st.local.u32 	[%rd3+2084], %r385;
	st.local.u32 	[%rd3+2088], %r385;
	st.local.u32 	[%rd3+2092], %r385;
	st.local.u32 	[%rd3+2096], %r385;
	st.local.u32 	[%rd3+2100], %r385;
	st.local.u32 	[%rd3+2104], %r385;
	st.local.u32 	[%rd3+2108], %r385;
	st.local.u32 	[%rd3+2112], %r385;
	st.local.u32 	[%rd3+2116], %r385;
	st.local.u32 	[%rd3+2120], %r385;
	st.local.u32 	[%rd3+2124], %r385;
	st.local.u32 	[%rd3+2128], %r385;
	st.local.u32 	[%rd3+2132], %r385;
	st.local.u32 	[%rd3+2136], %r385;
	st.local.u32 	[%rd3+2140], %r385;
	st.local.u32 	[%rd3+2144], %r385;
	st.local.u32 	[%rd3+2148], %r385;
	st.local.u32 	[%rd3+2152], %r385;
	st.local.u32 	[%rd3+2156], %r385;
	st.local.u32 	[%rd3+2160], %r385;
	st.local.u32 	[%rd3+2164], %r385;
	st.local.u32 	[%rd3+2168], %r385;
	st.local.u32 	[%rd3+2172], %r385;
	st.local.u32 	[%rd3+2176], %r385;
	st.local.u32 	[%rd3+2180], %r385;
	st.local.u32 	[%rd3+2184], %r385;
	st.local.u32 	[%rd3+2188], %r385;
	st.local.u32 	[%rd3+2192], %r385;
	st.local.u32 	[%rd3+2196], %r385;
	st.local.u32 	[%rd3+2200], %r385;
	st.local.u32 	[%rd3+2204], %r385;
	st.local.u32 	[%rd3+2208], %r385;
	st.local.u32 	[%rd3+2212], %r385;
	st.local.u32 	[%rd3+2216], %r385;
	st.local.u32 	[%rd3+2220], %r385;
	st.local.u32 	[%rd3+2224], %r385;
	st.local.u32 	[%rd3+2228], %r385;
	st.local.u32 	[%rd3+2232], %r385;
	st.local.u32 	[%rd3+2236], %r385;
	st.local.u32 	[%rd3+2240], %r385;
	st.local.u32 	[%rd3+2244], %r385;
	st.local.u32 	[%rd3+2248], %r385;
	st.local.u32 	[%rd3+2252], %r385;
	st.local.u32 	[%rd3+2256], %r385;
	st.local.u32 	[%rd3+2260], %r385;
	st.local.u32 	[%rd3+2264], %r385;
	st.local.u32 	[%rd3+2268], %r385;
	st.local.u32 	[%rd3+2272], %r385;
	st.local.u32 	[%rd3+2276], %r385;
	st.local.u32 	[%rd3+2280], %r385;
	st.local.u32 	[%rd3+2284], %r385;
	st.local.u32 	[%rd3+2288], %r385;
	st.local.u32 	[%rd3+2292], %r385;
	st.local.u32 	[%rd3+2296], %r385;
	st.local.u32 	[%rd3+2300], %r385;
	st.local.u32 	[%rd3+2304], %r385;
	st.local.u32 	[%rd3+2308], %r385;
	st.local.u32 	[%rd3+2312], %r385;
	st.local.u32 	[%rd3+2316], %r385;
	st.local.u32 	[%rd3+2320], %r385;
	st.local.u32 	[%rd3+2324], %r385;
	st.local.u32 	[%rd3+2328], %r385;
	st.local.u32 	[%rd3+2332], %r385;
	st.local.u32 	[%rd3+2336], %r385;
	st.local.u32 	[%rd3+2340], %r385;
	st.local.u32 	[%rd3+2344], %r385;
	st.local.u32 	[%rd3+2348], %r385;
	st.local.u32 	[%rd3+2352], %r385;
	st.local.u32 	[%rd3+2356], %r385;
	st.local.u32 	[%rd3+2360], %r385;
	st.local.u32 	[%rd3+2364], %r385;
	st.local.u32 	[%rd3+2368], %r385;
	st.local.u32 	[%rd3+2372], %r385;
	st.local.u32 	[%rd3+2376], %r385;
	st.local.u32 	[%rd3+2380], %r385;
	st.local.u32 	[%rd3+2384], %r385;
	st.local.u32 	[%rd3+2388], %r385;
	st.local.u32 	[%rd3+2392], %r385;
	st.local.u32 	[%rd3+2396], %r385;
	st.local.u32 	[%rd3+2400], %r385;
	st.local.u32 	[%rd3+2404], %r385;
	st.local.u32 	[%rd3+2408], %r385;
	st.local.u32 	[%rd3+2412], %r385;
	st.local.u32 	[%rd3+2416], %r385;
	st.local.u32 	[%rd3+2420], %r385;
	st.local.u32 	[%rd3+2424], %r385;
	st.local.u32 	[%rd3+2428], %r385;
	st.local.u32 	[%rd3+2432], %r385;
	st.local.u32 	[%rd3+2436], %r385;
	st.local.u32 	[%rd3+2440], %r385;
	st.local.u32 	[%rd3+2444], %r385;
	st.local.u32 	[%rd3+2448], %r385;
	st.local.u32 	[%rd3+2452], %r385;
	st.local.u32 	[%rd3+2456], %r385;
	st.local.u32 	[%rd3+2460], %r385;
	st.local.u32 	[%rd3+2464], %r385;
	st.local.u32 	[%rd3+2468], %r385;
	st.local.u32 	[%rd3+2472], %r385;
	st.local.u32 	[%rd3+2476], %r385;
	st.local.u32 	[%rd3+2480], %r385;
	st.local.u32 	[%rd3+2484], %r385;
	st.local.u32 	[%rd3+2488], %r385;
	st.local.u32 	[%rd3+2492], %r385;
	st.local.u32 	[%rd3+2496], %r385;
	st.local.u32 	[%rd3+2500], %r385;
	st.local.u32 	[%rd3+2504], %r385;
	st.local.u32 	[%rd3+2508], %r385;
	st.local.u32 	[%rd3+2512], %r385;
	st.local.u32 	[%rd3+2516], %r385;
	st.local.u32 	[%rd3+2520], %r385;
	st.local.u32 	[%rd3+2524], %r385;
	st.local.u32 	[%rd3+2528], %r385;
	st.local.u32 	[%rd3+2532], %r385;
	st.local.u32 	[%rd3+2536], %r385;
	st.local.u32 	[%rd3+2540], %r385;
	st.local.u32 	[%rd3+2544], %r385;
	st.local.u32 	[%rd3+2548], %r385;
	st.local.u32 	[%rd3+2552], %r385;
	st.local.u32 	[%rd3+2556], %r385;
	st.local.u32 	[%rd3+2560], %r385;
	st.local.u32 	[%rd3+2564], %r385;
	st.local.u32 	[%rd3+2568], %r385;
	st.local.u32 	[%rd3+2572], %r385;
	st.local.u32 	[%rd3+2576], %r385;
	st.local.u32 	[%rd3+2580], %r385;
	st.local.u32 	[%rd3+2584], %r385;
	st.local.u32 	[%rd3+2588], %r385;
	st.local.u32 	[%rd3+2592], %r385;
	st.local.u32 	[%rd3+2596], %r385;
	st.local.u32 	[%rd3+2600], %r385;
	mov.b32 	%r383, 1;
	mov.u32 	%r384, %r383;
	mov.u32 	%r386, %r385;
$L__BB0_26:
	add.s32 	%r386, %r386, 1;
	mad.lo.s32 	%r52, %r383, 31, %r384;
	mul.wide.s32 	%rd76, %r52, 4;
	add.s64 	%rd77, %rd3, %rd76;
	ld.local.u32 	%r316, [%rd77];
	add.s32 	%r317, %r316, 1;
	st.local.u32 	[%rd77], %r317;
	add.s32 	%r318, %r383, 1;
	setp.gt.u32 	%p41, %r318, 20;
	setp.gt.u32 	%p42, %r384, 30;
	mov.b32 	%r387, 1000000000;
	mov.pred 	%p96, 0;
	or.pred  	%p43, %p41, %p42;
	@%p43 bra 	$L__BB0_29;
	add.s32 	%r53, %r52, 31;
	mul.wide.u32 	%rd78, %r53, 4;
	add.s64 	%rd79, %rd5, %rd78;
	ld.local.u32 	%r320, [%rd79];
	setp.ne.s32 	%p45, %r320, 0;
	@%p45 bra 	$L__BB0_29;
	mul.wide.u32 	%rd80, %r53, 4;
	add.s64 	%rd81, %rd3, %rd80;
	ld.local.u32 	%r387, [%rd81];
	mov.pred 	%p96, -1;
$L__BB0_29:
	add.s32 	%r322, %r384, 1;
	setp.gt.u32 	%p49, %r383, 20;
	setp.gt.u32 	%p50, %r322, 30;
	mov.b32 	%r388, 1000000000;
	mov.pred 	%p98, -1;
	mov.pred 	%p97, 0;
	or.pred  	%p51, %p49, %p50;
	@%p51 bra 	$L__BB0_32;
	add.s32 	%r56, %r52, 1;
	mul.wide.u32 	%rd82, %r56, 4;
	add.s64 	%rd83, %rd5, %rd82;
	ld.local.u32 	%r324, [%rd83];
	setp.ne.s32 	%p54, %r324, 0;
	@%p54 bra 	$L__BB0_32;
	mul.wide.u32 	%rd84, %r56, 4;
	add.s64 	%rd85, %rd3, %rd84;
	ld.local.u32 	%r388, [%rd85];
	mov.pred 	%p98, 0;
	mov.pred 	%p97, -1;
$L__BB0_32:
	setp.gt.u32 	%p59, %r384, 30;
	add.s32 	%r326, %r383, -1;
	setp.gt.u32 	%p60, %r326, 20;
	mov.b32 	%r389, 1000000000;
	mov.pred 	%p100, -1;
	mov.pred 	%p99, 0;
	or.pred  	%p61, %p60, %p59;
	@%p61 bra 	$L__BB0_35;
	add.s32 	%r59, %r52, -31;
	mul.wide.u32 	%rd86, %r59, 4;
	add.s64 	%rd87, %rd5, %rd86;
	ld.local.u32 	%r328, [%rd87];
	setp.ne.s32 	%p64, %r328, 0;
	@%p64 bra 	$L__BB0_35;
	mul.wide.u32 	%rd88, %r59, 4;
	add.s64 	%rd89, %rd3, %rd88;
	ld.local.u32 	%r389, [%rd89];
	mov.pred 	%p100, 0;
	mov.pred 	%p99, -1;
$L__BB0_35:
	setp.gt.u32 	%p69, %r383, 20;
	add.s32 	%r330, %r384, -1;
	setp.gt.u32 	%p70, %r330, 30;
	mov.b32 	%r390, 1000000000;
	mov.pred 	%p102, -1;
	mov.pred 	%p101, 0;
	or.pred  	%p71, %p69, %p70;
	@%p71 bra 	$L__BB0_38;
	add.s32 	%r62, %r52, -1;
	mul.wide.u32 	%rd90, %r62, 4;
	add.s64 	%rd91, %rd5, %rd90;
	ld.local.u32 	%r332, [%rd91];
	setp.ne.s32 	%p74, %r332, 0;
	@%p74 bra 	$L__BB0_38;
	mul.wide.u32 	%rd92, %r62, 4;
	add.s64 	%rd93, %rd3, %rd92;
	ld.local.u32 	%r390, [%rd93];
	mov.pred 	%p102, 0;
	mov.pred 	%p101, -1;
$L__BB0_38:
	or.pred  	%p77, %p97, %p99;
	or.pred  	%p78, %p77, %p101;
	or.pred  	%p79, %p78, %p96;
	mov.b32 	%r391, 0;
	not.pred 	%p80, %p79;
	@%p80 bra 	$L__BB0_48;
	min.s32 	%r334, %r387, %r388;
	min.s32 	%r335, %r334, %r389;
	min.s32 	%r336, %r335, %r390;
	min.s32 	%r65, %r336, 1000000000;
	mov.b32 	%r337, 0;
	st.local.v4.u32 	[%rd4], {%r337, %r337, %r337, %r337};
	setp.eq.s32 	%p81, %r387, %r65;
	and.pred  	%p8, %p81, %p96;
	not.pred 	%p82, %p8;
	@%p82 bra 	$L__BB0_41;
	mov.b32 	%r338, 1;
	st.local.u32 	[%rd4], %r338;
$L__BB0_41:
	setp.ne.s32 	%p83, %r388, %r65;
	or.pred  	%p9, %p83, %p98;
	@%p9 bra 	$L__BB0_43;
	mov.b32 	%r339, 1;
	st.local.u32 	[%rd4+4], %r339;
$L__BB0_43:
	setp.ne.s32 	%p84, %r389, %r65;
	or.pred  	%p10, %p84, %p100;
	@%p10 bra 	$L__BB0_45;
	mov.b32 	%r340, 1;
	st.local.u32 	[%rd4+8], %r340;
$L__BB0_45:
	setp.ne.s32 	%p85, %r390, %r65;
	or.pred  	%p86, %p85, %p102;
	@%p86 bra 	$L__BB0_47;
	mov.b32 	%r341, 1;
	st.local.u32 	[%rd4+12], %r341;
$L__BB0_47:
	mul.wide.u32 	%rd94, %r385, 4;
	add.s64 	%rd95, %rd4, %rd94;
	ld.local.u32 	%r342, [%rd95];
	setp.eq.s32 	%p87, %r342, 0;
	selp.b32 	%r343, 3, 2, %p10;
	selp.b32 	%r344, %r343, 1, %p9;
	selp.b32 	%r345, 0, %r344, %p8;
	selp.b32 	%r385, %r345, %r385, %p87;
	mul.wide.u32 	%rd96, %r385, 8;
	mov.u64 	%rd97, d_directions;
	add.s64 	%rd98, %rd97, %rd96;
	ld.global.nc.u32 	%r346, [%rd98];
	add.s32 	%r383, %r346, %r383;
	ld.global.nc.u32 	%r347, [%rd98+4];
	add.s32 	%r384, %r347, %r384;
	setp.ne.s32 	%p88, %r383, 19;
	setp.ne.s32 	%p89, %r384, 29;
	or.pred  	%p90, %p88, %p89;
	mov.u32 	%r391, %r386;
	@%p90 bra 	$L__BB0_26;
$L__BB0_48:
	ld.param.u64 	%rd106, [_Z15optimize_kernelPiS_P17curandStateXORWOWi_param_1];
	cvta.to.global.u64 	%rd10, %rd106;
	ld.global.u32 	%r350, [%rd10];
	setp.gt.s32 	%p91, %r391, %r350;
	@%p91 bra 	$L__BB0_52;
	add.s64 	%rd109, %rd6, 8;
	add.s64 	%rd108, %rd5, 8;
	mov.b32 	%r393, 0;
$L__BB0_50:
	ld.local.u32 	%r352, [%rd109+-8];
	st.local.u32 	[%rd108+-8], %r352;
	ld.local.u32 	%r353, [%rd109+-4];
	st.local.u32 	[%rd108+-4], %r353;
	ld.local.u32 	%r354, [%rd109];
	st.local.u32 	[%rd108], %r354;
	setp.eq.s32 	%p92, %r393, 648;
	@%p92 bra 	$L__BB0_56;
	ld.local.u32 	%r355, [%rd109+4];
	st.local.u32 	[%rd108+4], %r355;
	add.s32 	%r393, %r393, 4;
	add.s64 	%rd109, %rd109, 16;
	add.s64 	%rd108, %rd108, 16;
	bra.uni 	$L__BB0_50;
$L__BB0_52:
	atom.global.max.s32 	%r356, [%rd10], %r391;
	ld.global.u32 	%r357, [%rd10];
	setp.ne.s32 	%p93, %r391, %r357;
	@%p93 bra 	$L__BB0_56;
	mov.b32 	%r392, 0;
$L__BB0_54:
	ld.param.u64 	%rd105, [_Z15optimize_kernelPiS_P17curandStateXORWOWi_param_0];
	mul.wide.u32 	%rd99, %r392, 4;
	add.s64 	%rd13, %rd5, %rd99;
	ld.local.u32 	%r359, [%rd13];
	cvta.to.global.u64 	%rd100, %rd105;
	add.s64 	%rd14, %rd100, %rd99;
	st.global.u32 	[%rd14], %r359;
	add.s64 	%rd15, %rd6, %rd99;
	st.local.u32 	[%rd15], %r359;
	ld.local.u32 	%r360, [%rd13+4];
	st.global.u32 	[%rd14+4], %r360;
	st.local.u32 	[%rd15+4], %r360;
	ld.local.u32 	%r361, [%rd13+8];
	st.global.u32 	[%rd14+8], %r361;
	st.local.u32 	[%rd15+8], %r361;
	setp.eq.s32 	%p94, %r392, 648;
	@%p94 bra 	$L__BB0_56;
	ld.local.u32 	%r362, [%rd13+12];
	st.global.u32 	[%rd14+12], %r362;
	st.local.u32 	[%rd15+12], %r362;
	add.s32 	%r392, %r392, 4;
	bra.uni 	$L__BB0_54;
$L__BB0_56:
	ld.param.u32 	%r368, [_Z15optimize_kernelPiS_P17curandStateXORWOWi_param_3];
	add.s32 	%r370, %r370, 1;
	setp.ne.s32 	%p95, %r370, %r368;
	@%p95 bra 	$L__BB0_4;
$L__BB0_57:
	ld.param.u64 	%rd107, [_Z15optimize_kernelPiS_P17curandStateXORWOWi_param_2];
	cvta.to.global.u64 	%rd101, %rd107;
	mov.u32 	%r363, %ctaid.x;
	mov.u32 	%r364, %ntid.x;
	mov.u32 	%r365, %tid.x;
	mad.lo.s32 	%r366, %r363, %r364, %r365;
	mul.wide.s32 	%rd102, %r366, 48;
	add.s64 	%rd103, %rd101, %rd102;
	st.global.v2.u32 	[%rd103], {%r399, %r398};
	st.global.v2.u32 	[%rd103+8], {%r397, %r396};
	st.global.v2.u32 	[%rd103+16], {%r395, %r394};
	st.global.v2.u32 	[%rd103+24], {%r7, %r8};
	st.global.f32 	[%rd103+32], %f1;
	st.global.f64 	[%rd103+40], %fd1;
	ret;
$L__BB0_58:
	ld.global.u32 	%r90, [%rd7+12];
	st.local.u32 	[%rd8+12], %r90;
	st.local.u32 	[%rd9+12], %r90;
	add.s32 	%r369, %r369, 4;
	bra.uni 	$L__BB0_1;

}
	// .globl	_Z18init_random_statesP17curandStateXORWOWm
.visible .entry _Z18init_random_statesP17curandStateXORWOWm(
	.param .u64 .ptr .align 1 _Z18init_random_statesP17curandStateXORWOWm_param_0,
	.param .u64 _Z18init_random_statesP17curandStateXORWOWm_param_1
)
{
	.reg .pred 	%p<24>;
	.reg .b32 	%r<413>;
	.reg .b64 	%rd<19>;

	ld.param.u64 	%rd8, [_Z18init_random_statesP17curandStateXORWOWm_param_0];
	ld.param.u64 	%rd9, [_Z18init_random_statesP17curandStateXORWOWm_param_1];
	cvta.to.global.u64 	%rd10, %rd8;
	mov.u32 	%r182, %ctaid.x;
	mov.u32 	%r183, %ntid.x;
	mov.u32 	%r184, %tid.x;
	mad.lo.s32 	%r185, %r182, %r183, %r184;
	cvt.s64.s32 	%rd18, %r185;
	mul.wide.s32 	%rd11, %r185, 48;
	add.s64 	%rd2, %rd10, %rd11;
	cvt.u32.u64 	%r186, %rd9;
	xor.b32  	%r187, %r186, -1429050551;
	mul.lo.s32 	%r188, %r187, 1099087573;
	{ .reg .b32 tmp; mov.b64 {tmp, %r189}, %rd9; }
	xor.b32  	%r190, %r189, -136515619;
	mul.lo.s32 	%r191, %r190, -1703105765;
	add.s32 	%r192, %r188, %r191;
	add.s32 	%r193, %r192, 6615241;
	add.s32 	%r194, %r188, 123456789;
	st.global.v2.u32 	[%rd2], {%r193, %r194};
	xor.b32  	%r195, %r188, 362436069;
	add.s32 	%r196, %r191, 521288629;
	st.global.v2.u32 	[%rd2+8], {%r195, %r196};
	xor.b32  	%r197, %r191, 88675123;
	add.s32 	%r198, %r188, 5783321;
	st.global.v2.u32 	[%rd2+16], {%r197, %r198};
	setp.eq.s32 	%p1, %r185, 0;
	@%p1 bra 	$L__BB1_42;
	mov.b32 	%r319, 0;
$L__BB1_2:
	and.b64  	%rd4, %rd18, 3;
	setp.eq.s64 	%p2, %rd4, 0;
	@%p2 bra 	$L__BB1_41;
	mul.wide.u32 	%rd12, %r319, 3200;
	mov.u64 	%rd13, precalc_xorwow_matrix;
	add.s64 	%rd5, %rd13, %rd12;
	cvt.u32.u64 	%r2, %rd4;
	mov.b32 	%r320, 0;
$L__BB1_4:
	mov.b32 	%r333, 0;
	mov.u32 	%r334, %r333;
	mov.u32 	%r335, %r333;
	mov.u32 	%r336, %r333;
	mov.u32 	%r337, %r333;
	mov.u32 	%r326, %r333;
$L__BB1_5:
	mul.wide.u32 	%rd14, %r326, 4;
	add.s64 	%rd15, %rd2, %rd14;
	ld.global.u32 	%r10, [%rd15+4];
	shl.b32 	%r11, %r326, 5;
	mov.b32 	%r332, 0;
$L__BB1_6:
	.pragma "nounroll";
	shr.u32 	%r203, %r10, %r332;
	and.b32  	%r204, %r203, 1;
	setp.eq.b32 	%p3, %r204, 1;
	not.pred 	%p4, %p3;
	add.s32 	%r205, %r11, %r332;
	mul.lo.s32 	%r206, %r205, 5;
	mul.wide.u32 	%rd16, %r206, 4;
	add.s64 	%rd6, %rd5, %rd16;
	@%p4 bra 	$L__BB1_8;
	ld.global.u32 	%r207, [%rd6];
	xor.b32  	%r337, %r337, %r207;
	ld.global.u32 	%r208, [%rd6+4];
	xor.b32  	%r336, %r336, %r208;
	ld.global.u32 	%r209, [%rd6+8];
	xor.b32  	%r335, %r335, %r209;
	ld.global.u32 	%r210, [%rd6+12];
	xor.b32  	%r334, %r334, %r210;
	ld.global.u32 	%r211, [%rd6+16];
	xor.b32  	%r333, %r333, %r211;
$L__BB1_8:
	and.b32  	%r213, %r203, 2;
	setp.eq.s32 	%p5, %r213, 0;
	@%p5 bra 	$L__BB1_10;
	ld.global.u32 	%r214, [%rd6+20];
	xor.b32  	%r337, %r337, %r214;
	ld.global.u32 	%r215, [%rd6+24];
	xor.b32  	%r336, %r336, %r215;
	ld.global.u32 	%r216, [%rd6+28];
	xor.b32  	%r335, %r335, %r216;
	ld.global.u32 	%r217, [%rd6+32];
	xor.b32  	%r334, %r334, %r217;
	ld.global.u32 	%r218, [%rd6+36];
	xor.b32  	%r333, %r333, %r218;
$L__BB1_10:
	and.b32  	%r220, %r203, 4;
	setp.eq.s32 	%p6, %r220, 0;
	@%p6 bra 	$L__BB1_12;
	ld.global.u32 	%r221, [%rd6+40];
	xor.b32  	%r337, %r337, %r221;
	ld.global.u32 	%r222, [%rd6+44];
	xor.b32  	%r336, %r336, %r222;
	ld.global.u32 	%r223, [%rd6+48];
	xor.b32  	%r335, %r335, %r223;
	ld.global.u32 	%r224, [%rd6+52];
	xor.b32  	%r334, %r334, %r224;
	ld.global.u32 	%r225, [%rd6+56];
	xor.b32  	%r333, %r333, %r225;
$L__BB1_12:
	and.b32  	%r227, %r203, 8;
	setp.eq.s32 	%p7, %r227, 0;
	@%p7 bra 	$L__BB1_14;
	ld.global.u32 	%r228, [%rd6+60];
	xor.b32  	%r337, %r337, %r228;
	ld.global.u32 	%r229, [%rd6+64];
	xor.b32  	%r336, %r336, %r229;
	ld.global.u32 	%r230, [%rd6+68];
	xor.b32  	%r335, %r335, %r230;
	ld.global.u32 	%r231, [%rd6+72];
	xor.b32  	%r334, %r334, %r231;
	ld.global.u32 	%r232, [%rd6+76];
	xor.b32  	%r333, %r333, %r232;
$L__BB1_14:
	and.b32  	%r234, %r203, 16;
	setp.eq.s32 	%p8, %r234, 0;
	@%p8 bra 	$L__BB1_16;
	ld.global.u32 	%r235, [%rd6+80];
	xor.b32  	%r337, %r337, %r235;
	ld.global.u32 	%r236, [%rd6+84];
	xor.b32  	%r336, %r336, %r236;
	ld.global.u32 	%r237, [%rd6+88];
	xor.b32  	%r335, %r335, %r237;
	ld.global.u32 	%r238, [%rd6+92];
	xor.b32  	%r334, %r334, %r238;
	ld.global.u32 	%r239, [%rd6+96];
	xor.b32  	%r333, %r333, %r239;
$L__BB1_16:
	and.b32  	%r241, %r203, 32;
	setp.eq.s32 	%p9, %r241, 0;
	@%p9 bra 	$L__BB1_18;
	ld.global.u32 	%r242, [%rd6+100];
	xor.b32  	%r337, %r337, %r242;
	ld.global.u32 	%r243, [%rd6+104];
	xor.b32  	%r336, %r336, %r243;
	ld.global.u32 	%r244, [%rd6+108];
	xor.b32  	%r335, %r335, %r244;
	ld.global.u32 	%r245, [%rd6+112];
	xor.b32  	%r334, %r334, %r245;
	ld.global.u32 	%r246, [%rd6+116];
	xor.b32  	%r333, %r333, %r246;
$L__BB1_18:
	and.b32  	%r248, %r203, 64;
	setp.eq.s32 	%p10, %r248, 0;
	@%p10 bra 	$L__BB1_20;
	ld.global.u32 	%r249, [%rd6+120];
	xor.b32  	%r337, %r337, %r249;
	ld.global.u32 	%r250, [%rd6+124];
	xor.b32  	%r336, %r336, %r250;
	ld.global.u32 	%r251, [%rd6+128];
	xor.b32  	%r335, %r335, %r251;
	ld.global.u32 	%r252, [%rd6+132];
	xor.b32  	%r334, %r334, %r252;
	ld.global.u32 	%r253, [%rd6+136];
	xor.b32  	%r333, %r333, %r253;
$L__BB1_20:
	and.b32  	%r255, %r203, 128;
	setp.eq.s32 	%p11, %r255, 0;
	@%p11 bra 	$L__BB1_22;
	ld.global.u32 	%r256, [%rd6+140];
	xor.b32  	%r337, %r337, %r256;
	ld.global.u32 	%r257, [%rd6+144];
	xor.b32  	%r336, %r336, %r257;
	ld.global.u32 	%r258, [%rd6+148];
	xor.b32  	%r335, %r335, %r258;
	ld.global.u32 	%r259, [%rd6+152];
	xor.b32  	%r334, %r334, %r259;
	ld.global.u32 	%r260, [%rd6+156];
	xor.b32  	%r333, %r333, %r260;
$L__BB1_22:
	and.b32  	%r262, %r203, 256;
	setp.eq.s32 	%p12, %r262, 0;
	@%p12 bra 	$L__BB1_24;
	ld.global.u32 	%r263, [%rd6+160];
	xor.b32  	%r337, %r337, %r263;
	ld.global.u32 	%r264, [%rd6+164];
	xor.b32  	%r336, %r336, %r264;
	ld.global.u32 	%r265, [%rd6+168];
	xor.b32  	%r335, %r335, %r265;
	ld.global.u32 	%r266, [%rd6+172];
	xor.b32  	%r334, %r334, %r266;
	ld.global.u32 	%r267, [%rd6+176];
	xor.b32  	%r333, %r333, %r267;
$L__BB1_24:
	and.b32  	%r269, %r203, 512;
	setp.eq.s32 	%p13, %r269, 0;
	@%p13 bra 	$L__BB1_26;
	ld.global.u32 	%r270, [%rd6+180];
	xor.b32  	%r337, %r337, %r270;
	ld.global.u32 	%r271, [%rd6+184];
	xor.b32  	%r336, %r336, %r271;
	ld.global.u32 	%r272, [%rd6+188];
	xor.b32  	%r335, %r335, %r272;
	ld.global.u32 	%r273, [%rd6+192];
	xor.b32  	%r334, %r334, %r273;
	ld.global.u32 	%r274, [%rd6+196];
	xor.b32  	%r333, %r333, %r274;
$L__BB1_26:
	and.b32  	%r276, %r203, 1024;
	setp.eq.s32 	%p14, %r276, 0;
	@%p14 bra 	$L__BB1_28;
	ld.global.u32 	%r277, [%rd6+200];
	xor.b32  	%r337, %r337, %r277;
	ld.global.u32 	%r278, [%rd6+204];
	xor.b32  	%r336, %r336, %r278;
	ld.global.u32 	%r279, [%rd6+208];
	xor.b32  	%r335, %r335, %r279;
	ld.global.u32 	%r280, [%rd6+212];
	xor.b32  	%r334, %r334, %r280;
	ld.global.u32 	%r281, [%rd6+216];
	xor.b32  	%r333, %r333, %r281;
$L__BB1_28:
	and.b32  	%r283, %r203, 2048;
	setp.eq.s32 	%p15, %r283, 0;
	@%p15 bra 	$L__BB1_30;
	ld.global.u32 	%r284, [%rd6+220];
	xor.b32  	%r337, %r337, %r284;
	ld.global.u32 	%r285, [%rd6+224];
	xor.b32  	%r336, %r336, %r285;
	ld.global.u32 	%r286, [%rd6+228];
	xor.b32  	%r335, %r335, %r286;
	ld.global.u32 	%r287, [%rd6+232];
	xor.b32  	%r334, %r334, %r287;
	ld.global.u32 	%r288, [%rd6+236];
	xor.b32  	%r333, %r333, %r288;
$L__BB1_30:
	and.b32  	%r290, %r203, 4096;
	setp.eq.s32 	%p16, %r290, 0;
	@%p16 bra 	$L__BB1_32;
	ld.global.u32 	%r291, [%rd6+240];
	xor.b32  	%r337, %r337, %r291;
	ld.global.u32 	%r292, [%rd6+244];
	xor.b32  	%r336, %r336, %r292;
	ld.global.u32 	%r293, [%rd6+248];
	xor.b32  	%r335, %r335, %r293;
	ld.global.u32 	%r294, [%rd6+252];
	xor.b32  	%r334, %r334, %r294;
	ld.global.u32 	%r295, [%rd6+256];
	xor.b32  	%r333, %r333, %r295;
$L__BB1_32:
	and.b32  	%r297, %r203, 8192;
	setp.eq.s32 	%p17, %r297, 0;
	@%p17 bra 	$L__BB1_34;
	ld.global.u32 	%r298, [%rd6+260];
	xor.b32  	%r337, %r337, %r298;
	ld.global.u32 	%r299, [%rd6+264];
	xor.b32  	%r336, %r336, %r299;
	ld.global.u32 	%r300, [%rd6+268];
	xor.b32  	%r335, %r335, %r300;
	ld.global.u32 	%r301, [%rd6+272];
	xor.b32  	%r334, %r334, %r301;
	ld.global.u32 	%r302, [%rd6+276];
	xor.b32  	%r333, %r333, %r302;
$L__BB1_34:
	and.b32  	%r304, %r203, 16384;
	setp.eq.s32 	%p18, %r304, 0;
	@%p18 bra 	$L__BB1_36;
	ld.global.u32 	%r305, [%rd6+280];
	xor.b32  	%r337, %r337, %r305;
	ld.global.u32 	%r306, [%rd6+284];
	xor.b32  	%r336, %r336, %r306;
	ld.global.u32 	%r307, [%rd6+288];
	xor.b32  	%r335, %r335, %r307;
	ld.global.u32 	%r308, [%rd6+292];
	xor.b32  	%r334, %r334, %r308;
	ld.global.u32 	%r309, [%rd6+296];
	xor.b32  	%r333, %r333, %r309;
$L__BB1_36:
	and.b32  	%r311, %r203, 32768;
	setp.eq.s32 	%p19, %r311, 0;
	@%p19 bra 	$L__BB1_38;
	ld.global.u32 	%r312, [%rd6+300];
	xor.b32  	%r337, %r337, %r312;
	ld.global.u32 	%r313, [%rd6+304];
	xor.b32  	%r336, %r336, %r313;
	ld.global.u32 	%r314, [%rd6+308];
	xor.b32  	%r335, %r335, %r314;
	ld.global.u32 	%r315, [%rd6+312];
	xor.b32  	%r334, %r334, %r315;
	ld.global.u32 	%r316, [%rd6+316];
	xor.b32  	%r333, %r333, %r316;
$L__BB1_38:
	add.s32 	%r332, %r332, 16;
	setp.ne.s32 	%p20, %r332, 32;
	@%p20 bra 	$L__BB1_6;
	mad.lo.s32 	%r317, %r326, -31, %r11;
	add.s32 	%r326, %r317, 1;
	setp.ne.s32 	%p21, %r326, 5;
	@%p21 bra 	$L__BB1_5;
	st.global.u32 	[%rd2+4], %r337;
	st.global.u32 	[%rd2+8], %r336;
	st.global.u32 	[%rd2+12], %r335;
	st.global.u32 	[%rd2+16], %r334;
	st.global.u32 	[%rd2+20], %r333;
	add.s32 	%r320, %r320, 1;
	setp.lt.u32 	%p22, %r320, %r2;
	@%p22 bra 	$L__BB1_4;
$L__BB1_41:
	shr.u64 	%rd7, %rd18, 2;
	add.s32 	%r319, %r319, 1;
	setp.gt.u64 	%p23, %rd18, 3;
	mov.u64 	%rd18, %rd7;
	@%p23 bra 	$L__BB1_2;
$L__BB1_42:
	mov.b32 	%r318, 0;
	st.global.v2.u32 	[%rd2+24], {%r318, %r318};
	st.global.u32 	[%rd2+32], %r318;
	mov.b64 	%rd17, 0;
	st.global.u64 	[%rd2+40], %rd17;
	ret;

}


// ===== COMPILED SASS (sm_100) =====

	.target	sm_100

	.elftype	@"ET_EXEC"


//--------------------- .note.nv.tkinfo           --------------------------
	.section	.note.nv.tkinfo,"",@"SHT_NOTE"
	.sectionflags	@"SHF_NOTE_NV_TKINFO"
	.tkinfo
        /*0018*/ 	.word	0x00000002
        /*0030*/ 	.string	""
        /*0030*/ 	.string	"ptxas"
        /*0030*/ 	.string	"Cuda compilation tools, release 13.0, V13.0.88"
        /*0030*/ 	.string	"Build cuda_13.0.r13.0/compiler.36424714_0"
        /*0030*/ 	.string	"-arch sm_100 -m 64 "



//--------------------- .note.nv.cuinfo           --------------------------
	.section	.note.nv.cuinfo,"",@"SHT_NOTE"
	.sectionflags	@"SHF_NOTE_NV_CUINFO"
        /*0018*/ 	.short	0x0002
        /*001a*/ 	.short	0x0064
        /*001c*/ 	.short	0x0082
	.zero		2


//--------------------- .nv.info                  --------------------------
	.section	.nv.info,"",@"SHT_CUDA_INFO"
	.align	4


	//----- nvinfo : EIATTR_REGCOUNT
	.align		4
        /*0000*/ 	.byte	0x04, 0x2f
        /*0002*/ 	.short	(.L_13 - .L_12)
	.align		4
.L_12:
        /*0004*/ 	.word	index@(_Z15optimize_kernelPiS_P17curandStateXORWOWi)
        /*0008*/ 	.word	0x00000020


	//----- nvinfo : EIATTR_FRAME_SIZE
	.align		4
.L_13:
        /*000c*/ 	.byte	0x04, 0x11
        /*000e*/ 	.short	(.L_15 - .L_14)
	.align		4
.L_14:
        /*0010*/ 	.word	index@(_Z15optimize_kernelPiS_P17curandStateXORWOWi)
        /*0014*/ 	.word	0x00003580


	//----- nvinfo : EIATTR_REGCOUNT
	.align		4
.L_15:
        /*0018*/ 	.byte	0x04, 0x2f
        /*001a*/ 	.short	(.L_17 - .L_16)
	.align		4
.L_16:
        /*001c*/ 	.word	index@(_Z18init_random_statesP17curandStateXORWOWm)
        /*0020*/ 	.word	0x0000001f


	//----- nvinfo : EIATTR_FRAME_SIZE
	.align		4
.L_17:
        /*0024*/ 	.byte	0x04, 0x11
        /*0026*/ 	.short	(.L_19 - .L_18)
	.align		4
.L_18:
        /*0028*/ 	.word	index@(_Z18init_random_statesP17curandStateXORWOWm)
        /*002c*/ 	.word	0x00000000


	//----- nvinfo : EIATTR_MIN_STACK_SIZE
	.align		4
.L_19:
        /*0030*/ 	.byte	0x04, 0x12
        /*0032*/ 	.short	(.L_21 - .L_20)
	.align		4
.L_20:
        /*0034*/ 	.word	index@(_Z18init_random_statesP17curandStateXORWOWm)
        /*0038*/ 	.word	0x00000000


	//----- nvinfo : EIATTR_MIN_STACK_SIZE
	.align		4
.L_21:
        /*003c*/ 	.byte	0x04, 0x12
        /*003e*/ 	.short	(.L_23 - .L_22)
	.align		4
.L_22:
        /*0040*/ 	.word	index@(_Z15optimize_kernelPiS_P17curandStateXORWOWi)
        /*0044*/ 	.word	0x00003580
.L_23:


//--------------------- .nv.compat                --------------------------
	.section	.nv.compat,"",@"SHT_CUDA_COMPAT_INFO"
	.align	4
        /*0000*/ 	.byte	0x02, 0x09, 0x00, 0x00, 0x02, 0x02, 0x01, 0x00, 0x02, 0x05, 0x05, 0x00, 0x03, 0x07, 0x01, 0x01
        /*0010*/ 	.byte	0x02, 0x03, 0x00, 0x00, 0x02, 0x06, 0x01, 0x00, 0x04, 0x0b, 0x08, 0x00, 0x09, 0x00, 0x00, 0x00
        /*0020*/ 	.byte	0x00, 0x00, 0x00, 0x00


//--------------------- .nv.info._Z18init_random_statesP17curandStateXORWOWm --------------------------
	.section	.nv.info._Z18init_random_statesP17curandStateXORWOWm,"",@"SHT_CUDA_INFO"
	.sectionflags	@""
	.align	4


	//----- nvinfo : EIATTR_CUDA_API_VERSION
	.align		4
        /*0000*/ 	.byte	0x04, 0x37
        /*0002*/ 	.short	(.L_25 - .L_24)
.L_24:
        /*0004*/ 	.word	0x00000082


	//----- nvinfo : EIATTR_KPARAM_INFO
	.align		4
.L_25:
        /*0008*/ 	.byte	0x04, 0x17
        /*000a*/ 	.short	(.L_27 - .L_26)
.L_26:
        /*000c*/ 	.word	0x00000000
        /*0010*/ 	.short	0x0001
        /*0012*/ 	.short	0x0008
        /*0014*/ 	.byte	0x00, 0xf0, 0x21, 0x00


	//----- nvinfo : EIATTR_KPARAM_INFO
	.align		4
.L_27:
        /*0018*/ 	.byte	0x04, 0x17
        /*001a*/ 	.short	(.L_29 - .L_28)
.L_28:
        /*001c*/ 	.word	0x00000000
        /*0020*/ 	.short	0x0000
        /*0022*/ 	.short	0x0000
        /*0024*/ 	.byte	0x00, 0xf5, 0x21, 0x00


	//----- nvinfo : EIATTR_SPARSE_MMA_MASK
	.align		4
.L_29:
        /*0028*/ 	.byte	0x03, 0x50
        /*002a*/ 	.short	0x0000


	//----- nvinfo : EIATTR_MAXREG_COUNT
	.align		4
        /*002c*/ 	.byte	0x03, 0x1b
        /*002e*/ 	.short	0x00ff


	//----- nvinfo : EIATTR_MERCURY_ISA_VERSION
	.align		4
        /*0030*/ 	.byte	0x03, 0x5f
        /*0032*/ 	.short	0x0101


	//----- nvinfo : EIATTR_VRC_CTA_INIT_COUNT
	.align		4
        /*0034*/ 	.byte	0x02, 0x4a
	.zero		1
	.zero		1


	//----- nvinfo : EIATTR_EXIT_INSTR_OFFSETS
	.align		4
        /*0038*/ 	.byte	0x04, 0x1c
        /*003a*/ 	.short	(.L_31 - .L_30)


	//   ....[0]....
.L_30:
        /*003c*/ 	.word	0x00000ed0


	//----- nvinfo : EIATTR_CRS_STACK_SIZE
	.align		4
.L_31:
        /*0040*/ 	.byte	0x04, 0x1e
        /*0042*/ 	.short	(.L_33 - .L_32)
.L_32:
        /*0044*/ 	.word	0x00000000


	//----- nvinfo : EIATTR_CBANK_PARAM_SIZE
	.align		4
.L_33:
        /*0048*/ 	.byte	0x03, 0x19
        /*004a*/ 	.short	0x0010


	//----- nvinfo : EIATTR_PARAM_CBANK
	.align		4
        /*004c*/ 	.byte	0x04, 0x0a
        /*004e*/ 	.short	(.L_35 - .L_34)
	.align		4
.L_34:
        /*0050*/ 	.word	index@(.nv.constant0._Z18init_random_statesP17curandStateXORWOWm)
        /*0054*/ 	.short	0x0380
        /*0056*/ 	.short	0x0010


	//----- nvinfo : EIATTR_SW_WAR
	.align		4
.L_35:
        /*0058*/ 	.byte	0x04, 0x36
        /*005a*/ 	.short	(.L_37 - .L_36)
.L_36:
        /*005c*/ 	.word	0x00000008
.L_37:


//--------------------- .nv.info._Z15optimize_kernelPiS_P17curandStateXORWOWi --------------------------
	.section	.nv.info._Z15optimize_kernelPiS_P17curandStateXORWOWi,"",@"SHT_CUDA_INFO"
	.sectionflags	@""
	.align	4


	//----- nvinfo : EIATTR_CUDA_API_VERSION
	.align		4
        /*0000*/ 	.byte	0x04, 0x37
        /*0002*/ 	.short	(.L_39 - .L_38)
.L_38:
        /*0004*/ 	.word	0x00000082


	//----- nvinfo : EIATTR_KPARAM_INFO
	.align		4
.L_39:
        /*0008*/ 	.byte	0x04, 0x17
        /*000a*/ 	.short	(.L_41 - .L_40)
.L_40:
        /*000c*/ 	.word	0x00000000
        /*0010*/ 	.short	0x0003
        /*0012*/ 	.short	0x0018
        /*0014*/ 	.byte	0x00, 0xf0, 0x11, 0x00


	//----- nvinfo : EIATTR_KPARAM_INFO
	.align		4
.L_41:
        /*0018*/ 	.byte	0x04, 0x17
        /*001a*/ 	.short	(.L_43 - .L_42)
.L_42:
        /*001c*/ 	.word	0x00000000
        /*0020*/ 	.short	0x0002
        /*0022*/ 	.short	0x0010
        /*0024*/ 	.byte	0x00, 0xf5, 0x21, 0x00


	//----- nvinfo : EIATTR_KPARAM_INFO
	.align		4
.L_43:
        /*0028*/ 	.byte	0x04, 0x17
        /*002a*/ 	.short	(.L_45 - .L_44)
.L_44:
        /*002c*/ 	.word	0x00000000
        /*0030*/ 	.short	0x0001
        /*0032*/ 	.short	0x0008
        /*0034*/ 	.byte	0x00, 0xf5, 0x21, 0x00


	//----- nvinfo : EIATTR_KPARAM_INFO
	.align		4
.L_45:
        /*0038*/ 	.byte	0x04, 0x17
        /*003a*/ 	.short	(.L_47 - .L_46)
.L_46:
        /*003c*/ 	.word	0x00000000
        /*0040*/ 	.short	0x0000
        /*0042*/ 	.short	0x0000
        /*0044*/ 	.byte	0x00, 0xf5, 0x21, 0x00


	//----- nvinfo : EIATTR_SPARSE_MMA_MASK
	.align		4
.L_47:
        /*0048*/ 	.byte	0x03, 0x50
        /*004a*/ 	.short	0x0000


	//----- nvinfo : EIATTR_MAXREG_COUNT
	.align		4
        /*004c*/ 	.byte	0x03, 0x1b
        /*004e*/ 	.short	0x00ff


	//----- nvinfo : EIATTR_MERCURY_ISA_VERSION
	.align		4
        /*0050*/ 	.byte	0x03, 0x5f
        /*0052*/ 	.short	0x0101


	//----- nvinfo : EIATTR_INT_WARP_WIDE_INSTR_OFFSETS
	.align		4
        /*0054*/ 	.byte	0x04, 0x31
        /*0056*/ 	.short	(.L_49 - .L_48)


	//   ....[0]....
.L_48:
        /*0058*/ 	.word	0x00006590


	//   ....[1]....
        /*005c*/ 	.word	0x000065a0


	//----- nvinfo : EIATTR_VRC_CTA_INIT_COUNT
	.align		4
.L_49:
        /*0060*/ 	.byte	0x02, 0x4a
	.zero		1
	.zero		1


	//----- nvinfo : EIATTR_EXIT_INSTR_OFFSETS
	.align		4
        /*0064*/ 	.byte	0x04, 0x1c
        /*0066*/ 	.short	(.L_51 - .L_50)


	//   ....[0]....
.L_50:
        /*0068*/ 	.word	0x000073a0


	//----- nvinfo : EIATTR_CRS_STACK_SIZE
	.align		4
.L_51:
        /*006c*/ 	.byte	0x04, 0x1e
        /*006e*/ 	.short	(.L_53 - .L_52)
.L_52:
        /*0070*/ 	.word	0x00000000


	//----- nvinfo : EIATTR_CBANK_PARAM_SIZE
	.align		4
.L_53:
        /*0074*/ 	.byte	0x03, 0x19
        /*0076*/ 	.short	0x001c


	//----- nvinfo : EIATTR_PARAM_CBANK
	.align		4
        /*0078*/ 	.byte	0x04, 0x0a
        /*007a*/ 	.short	(.L_55 - .L_54)
	.align		4
.L_54:
        /*007c*/ 	.word	index@(.nv.constant0._Z15optimize_kernelPiS_P17curandStateXORWOWi)
        /*0080*/ 	.short	0x0380
        /*0082*/ 	.short	0x001c


	//----- nvinfo : EIATTR_SW_WAR
	.align		4
.L_55:
        /*0084*/ 	.byte	0x04, 0x36
        /*0086*/ 	.short	(.L_57 - .L_56)
.L_56:
        /*0088*/ 	.word	0x00000008
.L_57:


//--------------------- .nv.callgraph             --------------------------
	.section	.nv.callgraph,"",@"SHT_CUDA_CALLGRAPH"
	.align	4
	.sectionentsize	8
	.align		4
        /*0000*/ 	.word	0x00000000
	.align		4
        /*0004*/ 	.word	0xffffffff
	.align		4
        /*0008*/ 	.word	0x00000000
	.align		4
        /*000c*/ 	.word	0xfffffffe
	.align		4
        /*0010*/ 	.word	0x00000000
	.align		4
        /*0014*/ 	.word	0xfffffffd
	.align		4
        /*0018*/ 	.word	0x00000000
	.align		4
        /*001c*/ 	.word	0xfffffffc


//--------------------- .nv.constant4             --------------------------
	.section	.nv.constant4,"a",@progbits
	.align	8
	.align		8
.nv.constant4:
        /*0000*/ 	.dword	precalc_xorwow_matrix
	.align		8
        /*0008*/ 	.dword	precalc_xorwow_offset_matrix
	.align		8
        /*0010*/ 	.dword	mrg32k3aM1
	.align		8
        /*0018*/ 	.dword	mrg32k3aM2
	.align		8
        /*0020*/ 	.dword	mrg32k3aM1SubSeq
	.align		8
        /*0028*/ 	.dword	mrg32k3aM2SubSeq
	.align		8
        /*0030*/ 	.dword	mrg32k3aM1Seq
	.align		8
        /*0038*/ 	.dword	mrg32k3aM2Seq
	.align		8
        /*0040*/ 	.dword	d_ROWS
	.align		8
        /*0048*/ 	.dword	d_COLS
	.align		8
        /*0050*/ 	.dword	d_directions


//--------------------- .nv.constant3             --------------------------
	.section	.nv.constant3,"a",@progbits
	.align	8
.nv.constant3:
	.type		__cr_lgamma_table,@object
	.size		__cr_lgamma_table,(.L_8 - __cr_lgamma_table)
__cr_lgamma_table:
        /*0000*/ 	.byte	0x00, 0x00, 0x00, 0x00, 0x00, 0x00, 0x00, 0x00, 0x00, 0x00, 0x00, 0x00, 0x00, 0x00, 0x00, 0x00
        /*0010*/ 	.byte	0xef, 0x39, 0xfa, 0xfe, 0x42, 0x2e, 0xe6, 0x3f, 0x02, 0x20, 0x2a, 0xfa, 0x0b, 0xab, 0xfc, 0x3f
        /*0020*/ 	.byte	0xf9, 0x2c, 0x92, 0x7c, 0xa7, 0x6c, 0x09, 0x40, 0xc9, 0x79, 0x44, 0x3c, 0x64, 0x26, 0x13, 0x40
        /*0030*/ 	.byte	0xca, 0x01, 0xcf, 0x3a, 0x27, 0x51, 0x1a, 0x40, 0x30, 0xcc, 0x2d, 0xf3, 0xe1, 0x0c, 0x21, 0x40
        /*0040*/ 	.byte	0x0d, 0xb7, 0xfc, 0x82, 0x8e, 0x35, 0x25, 0x40
.L_8:


//--------------------- .text._Z18init_random_statesP17curandStateXORWOWm --------------------------
	.section	.text._Z18init_random_statesP17curandStateXORWOWm,"ax",@progbits
	.align	128
        .global         _Z18init_random_statesP17curandStateXORWOWm
        .type           _Z18init_random_statesP17curandStateXORWOWm,@function
        .size           _Z18init_random_statesP17curandStateXORWOWm,(.L_x_40 - _Z18init_random_statesP17curandStateXORWOWm)
        .other          _Z18init_random_statesP17curandStateXORWOWm,@"STO_CUDA_ENTRY STV_DEFAULT"
_Z18init_random_statesP17curandStateXORWOWm:
.text._Z18init_random_statesP17curandStateXORWOWm:
[----:B------:R-:W-:Y:S01]  /*0000*/  LDC R1, c[0x0][0x37c] ;  /* 0x0000df00ff017b82 */ /* 0x000fe20000000800 */
[----:B------:R-:W0:Y:S07]  /*0010*/  S2R R4, SR_TID.X ;  /* 0x0000000000047919 */ /* 0x000e2e0000002100 */
[----:B------:R-:W1:Y:S01]  /*0020*/  LDC.64 R2, c[0x0][0x388] ;  /* 0x0000e200ff027b82 */ /* 0x000e620000000a00 */
[----:B------:R-:W2:Y:S01]  /*0030*/  LDCU.64 UR4, c[0x0][0x358] ;  /* 0x00006b00ff0477ac */ /* 0x000ea20008000a00 */
[----:B------:R-:W-:Y:S06]  /*0040*/  BSSY.RECONVERGENT B0, `(.L_x_0) ;  /* 0x00000e5000007945 */ /* 0x000fec0003800200 */
[----:B------:R-:W0:Y:S08]  /*0050*/  S2UR UR6, SR_CTAID.X ;  /* 0x00000000000679c3 */ /* 0x000e300000002500 */
[----:B------:R-:W0:Y:S08]  /*0060*/  LDC R13, c[0x0][0x360] ;  /* 0x0000d800ff0d7b82 */ /* 0x000e300000000800 */
[----:B------:R-:W3:Y:S01]  /*0070*/  LDC.64 R6, c[0x0][0x380] ;  /* 0x0000e000ff067b82 */ /* 0x000ee20000000a00 */
[----:B-1----:R-:W-:-:S02]  /*0080*/  LOP3.LUT R0, R2, 0xaad26b49, RZ, 0x3c, !PT ;  /* 0xaad26b4902007812 */ /* 0x002fc400078e3cff */
[----:B------:R-:W-:-:S03]  /*0090*/  LOP3.LUT R2, R3, 0xf7dcefdd, RZ, 0x3c, !PT ;  /* 0xf7dcefdd03027812 */ /* 0x000fc600078e3cff */
[----:B------:R-:W-:Y:S02]  /*00a0*/  IMAD R0, R0, 0x4182bed5, RZ ;  /* 0x4182bed500007824 */ /* 0x000fe400078e02ff */
[----:B------:R-:W-:Y:S02]  /*00b0*/  IMAD R3, R2, -0x658354e5, RZ ;  /* 0x9a7cab1b02037824 */ /* 0x000fe400078e02ff */
[C---:B------:R-:W-:Y:S01]  /*00c0*/  VIADD R5, R0.reuse, 0x75bcd15 ;  /* 0x075bcd1500057836 */ /* 0x040fe20000000000 */
[C---:B------:R-:W-:Y:S01]  /*00d0*/  LOP3.LUT R8, R0.reuse, 0x159a55e5, RZ, 0x3c, !PT ;  /* 0x159a55e500087812 */ /* 0x040fe200078e3cff */
[C---:B------:R-:W-:Y:S01]  /*00e0*/  VIADD R11, R0.reuse, 0x583f19 ;  /* 0x00583f19000b7836 */ /* 0x040fe20000000000 */
[C---:B------:R-:W-:Y:S01]  /*00f0*/  LOP3.LUT R10, R3.reuse, 0x5491333, RZ, 0x3c, !PT ;  /* 0x05491333030a7812 */ /* 0x040fe200078e3cff */
[----:B------:R-:W-:Y:S02]  /*0100*/  VIADD R9, R3, 0x1f123bb5 ;  /* 0x1f123bb503097836 */ /* 0x000fe40000000000 */
[----:B0-----:R-:W-:Y:S01]  /*0110*/  IMAD R13, R13, UR6, R4 ;  /* 0x000000060d0d7c24 */ /* 0x001fe2000f8e0204 */
[----:B------:R-:W-:-:S04]  /*0120*/  IADD3 R4, PT, PT, R0, 0x64f0c9, R3 ;  /* 0x0064f0c900047810 */ /* 0x000fc80007ffe003 */
[C---:B------:R-:W-:Y:S01]  /*0130*/  ISETP.NE.AND P0, PT, R13.reuse, RZ, PT ;  /* 0x000000ff0d00720c */ /* 0x040fe20003f05270 */
[----:B---3--:R-:W-:-:S05]  /*0140*/  IMAD.WIDE R6, R13, 0x30, R6 ;  /* 0x000000300d067825 */ /* 0x008fca00078e0206 */
[----:B--2---:R0:W-:Y:S04]  /*0150*/  STG.E.64 desc[UR4][R6.64], R4 ;  /* 0x0000000406007986 */ /* 0x0041e8000c101b04 */
[----:B------:R0:W-:Y:S04]  /*0160*/  STG.E.64 desc[UR4][R6.64+0x8], R8 ;  /* 0x0000080806007986 */ /* 0x0001e8000c101b04 */
[----:B------:R0:W-:Y:S01]  /*0170*/  STG.E.64 desc[UR4][R6.64+0x10], R10 ;  /* 0x0000100a06007986 */ /* 0x0001e2000c101b04 */
[----:B------:R-:W-:Y:S05]  /*0180*/  @!P0 BRA `(.L_x_1) ;  /* 0x0000000c00408947 */ /* 0x000fea0003800000 */
[----:B------:R-:W-:Y:S01]  /*0190*/  SHF.R.S32.HI R0, RZ, 0x1f, R13 ;  /* 0x0000001fff007819 */ /* 0x000fe2000001140d */
[----:B------:R-:W-:-:S07]  /*01a0*/  IMAD.MOV.U32 R12, RZ, RZ, RZ ;  /* 0x000000ffff0c7224 */ /* 0x000fce00078e00ff */
.L_x_7:
[----:B-1----:R-:W-:Y:S01]  /*01b0*/  LOP3.LUT R2, R13, 0x3, RZ, 0xc0, !PT ;  /* 0x000000030d027812 */ /* 0x002fe200078ec0ff */
[----:B------:R-:W-:Y:S03]  /*01c0*/  BSSY.RECONVERGENT B1, `(.L_x_2) ;  /* 0x00000c6000017945 */ /* 0x000fe60003800200 */
[----:B------:R-:W-:-:S04]  /*01d0*/  ISETP.NE.U32.AND P0, PT, R2, RZ, PT ;  /* 0x000000ff0200720c */ /* 0x000fc80003f05070 */
[----:B------:R-:W-:-:S13]  /*01e0*/  ISETP.NE.AND.EX P0, PT, RZ, RZ, PT, P0 ;  /* 0x000000ffff00720c */ /* 0x000fda0003f05300 */
[----:B------:R-:W-:Y:S05]  /*01f0*/  @!P0 BRA `(.L_x_3) ;  /* 0x0000000c00088947 */ /* 0x000fea0003800000 */
[----:B0-----:R-:W0:Y:S01]  /*0200*/  LDC.64 R8, c[0x4][RZ] ;  /* 0x01000000ff087b82 */ /* 0x001e220000000a00 */
[----:B------:R-:W-:Y:S02]  /*0210*/  IMAD.MOV.U32 R14, RZ, RZ, RZ ;  /* 0x000000ffff0e7224 */ /* 0x000fe400078e00ff */
[----:B0-----:R-:W-:-:S07]  /*0220*/  IMAD.WIDE.U32 R8, R12, 0xc80, R8 ;  /* 0x00000c800c087825 */ /* 0x001fce00078e0008 */
.L_x_6:
[----:B-1----:R-:W-:Y:S01]  /*0230*/  IMAD.MOV.U32 R15, RZ, RZ, RZ ;  /* 0x000000ffff0f7224 */ /* 0x002fe200078e00ff */
[----:B------:R-:W-:Y:S01]  /*0240*/  CS2R R2, SRZ ;  /* 0x0000000000027805 */ /* 0x000fe2000001ff00 */
[----:B------:R-:W-:Y:S01]  /*0250*/  IMAD.MOV.U32 R17, RZ, RZ, RZ ;  /* 0x000000ffff117224 */ /* 0x000fe200078e00ff */
[----:B------:R-:W-:-:S07]  /*0260*/  CS2R R4, SRZ ;  /* 0x0000000000047805 */ /* 0x000fce000001ff00 */
.L_x_5:
[----:B------:R-:W-:-:S05]  /*0270*/  IMAD.WIDE.U32 R10, R17, 0x4, R6 ;  /* 0x00000004110a7825 */ /* 0x000fca00078e0006 */
[----:B------:R0:W5:Y:S01]  /*0280*/  LDG.E R16, desc[UR4][R10.64+0x4] ;  /* 0x000004040a107981 */ /* 0x000162000c1e1900 */
[----:B------:R-:W-:-:S07]  /*0290*/  IMAD.MOV.U32 R19, RZ, RZ, RZ ;  /* 0x000000ffff137224 */ /* 0x000fce00078e00ff */
.L_x_4:
[----:B-----5:R-:W-:Y:S01]  /*02a0*/  SHF.R.U32.HI R24, RZ, R19, R16 ;  /* 0x00000013ff187219 */ /* 0x020fe20000011610 */
[----:B0-----:R-:W-:-:S03]  /*02b0*/  IMAD.SHL.U32 R10, R17, 0x20, RZ ;  /* 0x00000020110a7824 */ /* 0x001fc600078e00ff */
[----:B------:R-:W-:Y:S01]  /*02c0*/  LOP3.LUT R11, R24, 0x1, RZ, 0xc0, !PT ;  /* 0x00000001180b7812 */ /* 0x000fe200078ec0ff */
[----:B------:R-:W-:-:S03]  /*02d0*/  IMAD.IADD R10, R10, 0x1, R19 ;  /* 0x000000010a0a7824 */ /* 0x000fc600078e0213 */
[----:B------:R-:W-:Y:S01]  /*02e0*/  ISETP.NE.U32.AND P0, PT, R11, 0x1, PT ;  /* 0x000000010b00780c */ /* 0x000fe20003f05070 */
[----:B------:R-:W-:-:S03]  /*02f0*/  IMAD R11, R10, 0x5, RZ ;  /* 0x000000050a0b7824 */ /* 0x000fc600078e02ff */
[----:B------:R-:W-:Y:S01]  /*0300*/  R2P PR, R24, 0x7e ;  /* 0x0000007e18007804 */ /* 0x000fe20000000000 */
[----:B------:R-:W-:-:S08]  /*0310*/  IMAD.WIDE.U32 R10, R11, 0x4, R8 ;  /* 0x000000040b0a7825 */ /* 0x000fd000078e0008 */
[----:B------:R-:W2:Y:S04]  /*0320*/  @!P0 LDG.E R18, desc[UR4][R10.64] ;  /* 0x000000040a128981 */ /* 0x000ea8000c1e1900 */
[----:B------:R-:W3:Y:S04]  /*0330*/  @!P0 LDG.E R20, desc[UR4][R10.64+0x10] ;  /* 0x000010040a148981 */ /* 0x000ee8000c1e1900 */
[----:B------:R-:W4:Y:S04]  /*0340*/  @P1 LDG.E R22, desc[UR4][R10.64+0x14] ;  /* 0x000014040a161981 */ /* 0x000f28000c1e1900 */
[----:B------:R-:W4:Y:S04]  /*0350*/  @P2 LDG.E R26, desc[UR4][R10.64+0x28] ;  /* 0x000028040a1a2981 */ /* 0x000f28000c1e1900 */
[----:B------:R-:W4:Y:S04]  /*0360*/  @!P0 LDG.E R21, desc[UR4][R10.64+0x4] ;  /* 0x000004040a158981 */ /* 0x000f28000c1e1900 */
[----:B------:R-:W4:Y:S04]  /*0370*/  @!P0 LDG.E R23, desc[UR4][R10.64+0xc] ;  /* 0x00000c040a178981 */ /* 0x000f28000c1e1900 */
[----:B------:R-:W4:Y:S04]  /*0380*/  @P1 LDG.E R25, desc[UR4][R10.64+0x18] ;  /* 0x000018040a191981 */ /* 0x000f28000c1e1900 */
[----:B------:R-:W4:Y:S04]  /*0390*/  @P3 LDG.E R28, desc[UR4][R10.64+0x3c] ;  /* 0x00003c040a1c3981 */ /* 0x000f28000c1e1900 */
[----:B------:R-:W4:Y:S01]  /*03a0*/  @P6 LDG.E R27, desc[UR4][R10.64+0x7c] ;  /* 0x00007c040a1b6981 */ /* 0x000f22000c1e1900 */
[----:B--2---:R-:W-:-:S03]  /*03b0*/  @!P0 LOP3.LUT R15, R15, R18, RZ, 0x3c, !PT ;  /* 0x000000120f0f8212 */ /* 0x004fc600078e3cff */
[----:B------:R-:W2:Y:S01]  /*03c0*/  @!P0 LDG.E R18, desc[UR4][R10.64+0x8] ;  /* 0x000008040a128981 */ /* 0x000ea2000c1e1900 */
[----:B---3--:R-:W-:-:S03]  /*03d0*/  @!P0 LOP3.LUT R3, R3, R20, RZ, 0x3c, !PT ;  /* 0x0000001403038212 */ /* 0x008fc600078e3cff */
[----:B------:R-:W3:Y:S01]  /*03e0*/  @P1 LDG.E R20, desc[UR4][R10.64+0x24] ;  /* 0x000024040a141981 */ /* 0x000ee2000c1e1900 */
[----:B----4-:R-:W-:-:S03]  /*03f0*/  @P1 LOP3.LUT R15, R15, R22, RZ, 0x3c, !PT ;  /* 0x000000160f0f1212 */ /* 0x010fc600078e3cff */
[----:B------:R-:W4:Y:S01]  /*0400*/  @P2 LDG.E R22, desc[UR4][R10.64+0x38] ;  /* 0x000038040a162981 */ /* 0x000f22000c1e1900 */
[----:B------:R-:W-:-:S03]  /*0410*/  @P2 LOP3.LUT R15, R15, R26, RZ, 0x3c, !PT ;  /* 0x0000001a0f0f2212 */ /* 0x000fc600078e3cff */
[----:B------:R-:W4:Y:S01]  /*0420*/  @P4 LDG.E R26, desc[UR4][R10.64+0x50] ;  /* 0x000050040a1a4981 */ /* 0x000f22000c1e1900 */
[----:B------:R-:W-:-:S03]  /*0430*/  @!P0 LOP3.LUT R4, R4, R21, RZ, 0x3c, !PT ;  /* 0x0000001504048212 */ /* 0x000fc600078e3cff */
[----:B------:R-:W4:Y:S01]  /*0440*/  @P1 LDG.E R21, desc[UR4][R10.64+0x20] ;  /* 0x000020040a151981 */ /* 0x000f22000c1e1900 */
[----:B------:R-:W-:-:S03]  /*0450*/  @!P0 LOP3.LUT R2, R2, R23, RZ, 0x3c, !PT ;  /* 0x0000001702028212 */ /* 0x000fc600078e3cff */
[----:B------:R-:W4:Y:S01]  /*0460*/  @P2 LDG.E R23, desc[UR4][R10.64+0x2c] ;  /* 0x00002c040a172981 */ /* 0x000f22000c1e1900 */
[----:B------:R-:W-:-:S03]  /*0470*/  @P1 LOP3.LUT R4, R4, R25, RZ, 0x3c, !PT ;  /* 0x0000001904041212 */ /* 0x000fc600078e3cff */
[----:B------:R-:W4:Y:S01]  /*0480*/  @P2 LDG.E R25, desc[UR4][R10.64+0x34] ;  /* 0x000034040a192981 */ /* 0x000f22000c1e1900 */
[----:B--2---:R-:W-:-:S03]  /*0490*/  @!P0 LOP3.LUT R5, R5, R18, RZ, 0x3c, !PT ;  /* 0x0000001205058212 */ /* 0x004fc600078e3cff */
[----:B------:R-:W2:Y:S01]  /*04a0*/  @P1 LDG.E R18, desc[UR4][R10.64+0x1c] ;  /* 0x00001c040a121981 */ /* 0x000ea2000c1e1900 */
[----:B---3--:R-:W-:-:S03]  /*04b0*/  @P1 LOP3.LUT R3, R3, R20, RZ, 0x3c, !PT ;  /* 0x0000001403031212 */ /* 0x008fc600078e3cff */
[----:B------:R-:W3:Y:S01]  /*04c0*/  @P2 LDG.E R20, desc[UR4][R10.64+0x30] ;  /* 0x000030040a142981 */ /* 0x000ee2000c1e1900 */
[----:B----4-:R-:W-:-:S03]  /*04d0*/  @P2 LOP3.LUT R3, R3, R22, RZ, 0x3c, !PT ;  /* 0x0000001603032212 */ /* 0x010fc600078e3cff */
[----:B------:R-:W4:Y:S01]  /*04e0*/  @P3 LDG.E R22, desc[UR4][R10.64+0x4c] ;  /* 0x00004c040a163981 */ /* 0x000f22000c1e1900 */
[----:B------:R-:W-:-:S04]  /*04f0*/  @P3 LOP3.LUT R15, R15, R28, RZ, 0x3c, !PT ;  /* 0x0000001c0f0f3212 */ /* 0x000fc800078e3cff */
[----:B------:R-:W-:Y:S02]  /*0500*/  @P4 LOP3.LUT R15, R15, R26, RZ, 0x3c, !PT ;  /* 0x0000001a0f0f4212 */ /* 0x000fe400078e3cff */
[----:B------:R-:W-:Y:S01]  /*0510*/  @P1 LOP3.LUT R2, R2, R21, RZ, 0x3c, !PT ;  /* 0x0000001502021212 */ /* 0x000fe200078e3cff */
[----:B------:R-:W4:Y:S04]  /*0520*/  @P5 LDG.E R26, desc[UR4][R10.64+0x64] ;  /* 0x000064040a1a5981 */ /* 0x000f28000c1e1900 */
[----:B------:R-:W4:Y:S01]  /*0530*/  @P3 LDG.E R21, desc[UR4][R10.64+0x40] ;  /* 0x000040040a153981 */ /* 0x000f22000c1e1900 */
[----:B------:R-:W-:Y:S02]  /*0540*/  @P2 LOP3.LUT R4, R4, R23, RZ, 0x3c, !PT ;  /* 0x0000001704042212 */ /* 0x000fe400078e3cff */
[----:B------:R-:W-:Y:S01]  /*0550*/  @P2 LOP3.LUT R2, R2, R25, RZ, 0x3c, !PT ;  /* 0x0000001902022212 */ /* 0x000fe200078e3cff */
[----:B------:R-:W4:Y:S04]  /*0560*/  @P3 LDG.E R23, desc[UR4][R10.64+0x48] ;  /* 0x000048040a173981 */ /* 0x000f28000c1e1900 */
[----:B------:R-:W4:Y:S01]  /*0570*/  @P4 LDG.E R25, desc[UR4][R10.64+0x54] ;  /* 0x000054040a194981 */ /* 0x000f22000c1e1900 */
[----:B--2---:R-:W-:-:S03]  /*0580*/  @P1 LOP3.LUT R5, R5, R18, RZ, 0x3c, !PT ;  /* 0x0000001205051212 */ /* 0x004fc600078e3cff */
[----:B------:R-:W2:Y:S01]  /*0590*/  @P3 LDG.E R18, desc[UR4][R10.64+0x44] ;  /* 0x000044040a123981 */ /* 0x000ea2000c1e1900 */
[----:B---3--:R-:W-:-:S03]  /*05a0*/  @P2 LOP3.LUT R5, R5, R20, RZ, 0x3c, !PT ;  /* 0x0000001405052212 */ /* 0x008fc600078e3cff */
[----:B------:R-:W3:Y:S01]  /*05b0*/  @P4 LDG.E R20, desc[UR4][R10.64+0x58] ;  /* 0x000058040a144981 */ /* 0x000ee2000c1e1900 */
[----:B----4-:R-:W-:-:S03]  /*05c0*/  @P3 LOP3.LUT R3, R3, R22, RZ, 0x3c, !PT ;  /* 0x0000001603033212 */ /* 0x010fc600078e3cff */
[----:B------:R-:W4:Y:S01]  /*05d0*/  @P4 LDG.E R22, desc[UR4][R10.64+0x60] ;  /* 0x000060040a164981 */ /* 0x000f22000c1e1900 */
[----:B------:R-:W-:Y:S02]  /*05e0*/  LOP3.LUT P0, RZ, R24, 0x80, RZ, 0xc0, !PT ;  /* 0x0000008018ff7812 */ /* 0x000fe4000780c0ff */
[----:B------:R-:W-:Y:S02]  /*05f0*/  @P5 LOP3.LUT R15, R15, R26, RZ, 0x3c, !PT ;  /* 0x0000001a0f0f5212 */ /* 0x000fe400078e3cff */
[----:B------:R-:W4:Y:S01]  /*0600*/  @P6 LDG.E R26, desc[UR4][R10.64+0x78] ;  /* 0x000078040a1a6981 */ /* 0x000f22000c1e1900 */
[----:B------:R-:W-:-:S03]  /*0610*/  @P3 LOP3.LUT R4, R4, R21, RZ, 0x3c, !PT ;  /* 0x0000001504043212 */ /* 0x000fc600078e3cff */
[----:B------:R-:W4:Y:S01]  /*0620*/  @P4 LDG.E R21, desc[UR4][R10.64+0x5c] ;  /* 0x00005c040a154981 */ /* 0x000f22000c1e1900 */
[----:B------:R-:W-:-:S03]  /*0630*/  @P3 LOP3.LUT R2, R2, R23, RZ, 0x3c, !PT ;  /* 0x0000001702023212 */ /* 0x000fc600078e3cff */
[----:B------:R-:W4:Y:S01]  /*0640*/  @P5 LDG.E R23, desc[UR4][R10.64+0x68] ;  /* 0x000068040a175981 */ /* 0x000f22000c1e1900 */
[----:B------:R-:W-:-:S03]  /*0650*/  @P4 LOP3.LUT R4, R4, R25, RZ, 0x3c, !PT ;  /* 0x0000001904044212 */ /* 0x000fc600078e3cff */
[----:B------:R-:W4:Y:S01]  /*0660*/  @P5 LDG.E R25, desc[UR4][R10.64+0x70] ;  /* 0x000070040a195981 */ /* 0x000f22000c1e1900 */
[----:B--2---:R-:W-:-:S03]  /*0670*/  @P3 LOP3.LUT R5, R5, R18, RZ, 0x3c, !PT ;  /* 0x0000001205053212 */ /* 0x004fc600078e3cff */
[----:B------:R-:W2:Y:S01]  /*0680*/  @P5 LDG.E R18, desc[UR4][R10.64+0x6c] ;  /* 0x00006c040a125981 */ /* 0x000ea2000c1e1900 */
[----:B---3--:R-:W-:-:S03]  /*0690*/  @P4 LOP3.LUT R5, R5, R20, RZ, 0x3c, !PT ;  /* 0x0000001405054212 */ /* 0x008fc600078e3cff */
[----:B------:R-:W3:Y:S01]  /*06a0*/  @P5 LDG.E R20, desc[UR4][R10.64+0x74] ;  /* 0x000074040a145981 */ /* 0x000ee2000c1e1900 */
[----:B----4-:R-:W-:-:S03]  /*06b0*/  @P4 LOP3.LUT R3, R3, R22, RZ, 0x3c, !PT ;  /* 0x0000001603034212 */ /* 0x010fc600078e3cff */
[----:B------:R-:W4:Y:S01]  /*06c0*/  @P0 LDG.E R22, desc[UR4][R10.64+0x8c] ;  /* 0x00008c040a160981 */ /* 0x000f22000c1e1900 */
[----:B------:R-:W-:-:S03]  /*06d0*/  @P6 LOP3.LUT R15, R15, R26, RZ, 0x3c, !PT ;  /* 0x0000001a0f0f6212 */ /* 0x000fc600078e3cff */
        /* <DEDUP_REMOVED lines=13> */
[----:B------:R-:W-:Y:S02]  /*07b0*/  @P6 LOP3.LUT R4, R4, R27, RZ, 0x3c, !PT ;  /* 0x0000001b04046212 */ /* 0x000fe400078e3cff */
[----:B------:R-:W-:Y:S02]  /*07c0*/  @P6 LOP3.LUT R2, R2, R21, RZ, 0x3c, !PT ;  /* 0x0000001502026212 */ /* 0x000fe400078e3cff */
[----:B------:R-:W-:Y:S02]  /*07d0*/  @P0 LOP3.LUT R4, R4, R23, RZ, 0x3c, !PT ;  /* 0x0000001704040212 */ /* 0x000fe400078e3cff */
[----:B------:R-:W-:Y:S02]  /*07e0*/  @P0 LOP3.LUT R2, R2, R25, RZ, 0x3c, !PT ;  /* 0x0000001902020212 */ /* 0x000fe400078e3cff */
[----:B--2---:R-:W-:Y:S02]  /*07f0*/  @P6 LOP3.LUT R5, R5, R18, RZ, 0x3c, !PT ;  /* 0x0000001205056212 */ /* 0x004fe400078e3cff */
[----:B---3--:R-:W-:-:S02]  /*0800*/  @P6 LOP3.LUT R3, R3, R20, RZ, 0x3c, !PT ;  /* 0x0000001403036212 */ /* 0x008fc400078e3cff */
[----:B----4-:R-:W-:Y:S02]  /*0810*/  @P0 LOP3.LUT R5, R5, R22, RZ, 0x3c, !PT ;  /* 0x0000001605050212 */ /* 0x010fe400078e3cff */
[----:B------:R-:W-:Y:S02]  /*0820*/  @P0 LOP3.LUT R3, R3, R26, RZ, 0x3c, !PT ;  /* 0x0000001a03030212 */ /* 0x000fe400078e3cff */
[----:B------:R-:W-:-:S13]  /*0830*/  R2P PR, R24.B1, 0x7f ;  /* 0x0000007f18007804 */ /* 0x000fda0000001000 */
[----:B------:R-:W2:Y:S04]  /*0840*/  @P0 LDG.E R18, desc[UR4][R10.64+0xa0] ;  /* 0x0000a0040a120981 */ /* 0x000ea8000c1e1900 */
[----:B------:R-:W3:Y:S04]  /*0850*/  @P1 LDG.E R22, desc[UR4][R10.64+0xb4] ;  /* 0x0000b4040a161981 */ /* 0x000ee8000c1e1900 */
[----:B------:R-:W4:Y:S04]  /*0860*/  @P2 LDG.E R26, desc[UR4][R10.64+0xc8] ;  /* 0x0000c8040a1a2981 */ /* 0x000f28000c1e1900 */
[----:B------:R-:W4:Y:S04]  /*0870*/  @P3 LDG.E R28, desc[UR4][R10.64+0xdc] ;  /* 0x0000dc040a1c3981 */ /* 0x000f28000c1e1900 */
[----:B------:R-:W4:Y:S04]  /*0880*/  @P0 LDG.E R23, desc[UR4][R10.64+0xa4] ;  /* 0x0000a4040a170981 */ /* 0x000f28000c1e1900 */
[----:B------:R-:W4:Y:S04]  /*0890*/  @P0 LDG.E R20, desc[UR4][R10.64+0xa8] ;  /* 0x0000a8040a140981 */ /* 0x000f28000c1e1900 */
[----:B------:R-:W4:Y:S04]  /*08a0*/  @P4 LDG.E R25, desc[UR4][R10.64+0xf0] ;  /* 0x0000f0040a194981 */ /* 0x000f28000c1e1900 */
        /* <DEDUP_REMOVED lines=21> */
[----:B------:R-:W-:Y:S02]  /*0a00*/  LOP3.LUT P0, RZ, R24, 0x8000, RZ, 0xc0, !PT ;  /* 0x0000800018ff7812 */ /* 0x000fe4000780c0ff */
[----:B----4-:R-:W-:Y:S01]  /*0a10*/  @P5 LOP3.LUT R15, R15, R26, RZ, 0x3c, !PT ;  /* 0x0000001a0f0f5212 */ /* 0x010fe200078e3cff */
[----:B------:R-:W4:Y:S04]  /*0a20*/  @P3 LDG.E R24, desc[UR4][R10.64+0xe4] ;  /* 0x0000e4040a183981 */ /* 0x000f28000c1e1900 */
[----:B------:R-:W2:Y:S01]  /*0a30*/  @P6 LDG.E R26, desc[UR4][R10.64+0x118] ;  /* 0x000118040a1a6981 */ /* 0x000ea2000c1e1900 */
        /* <DEDUP_REMOVED lines=8> */
[----:B---3--:R-:W-:-:S03]  /*0ac0*/  @P2 LOP3.LUT R3, R3, R22, RZ, 0x3c, !PT ;  /* 0x0000001603032212 */ /* 0x008fc600078e3cff */
[----:B------:R-:W3:Y:S01]  /*0ad0*/  @P4 LDG.E R22, desc[UR4][R10.64+0x100] ;  /* 0x000100040a164981 */ /* 0x000ee2000c1e1900 */
[----:B--2---:R-:W-:-:S03]  /*0ae0*/  @P6 LOP3.LUT R15, R15, R26, RZ, 0x3c, !PT ;  /* 0x0000001a0f0f6212 */ /* 0x004fc600078e3cff */
[----:B------:R-:W2:Y:S01]  /*0af0*/  @P0 LDG.E R26, desc[UR4][R10.64+0x12c] ;  /* 0x00012c040a1a0981 */ /* 0x000ea2000c1e1900 */
[----:B----4-:R-:W-:-:S03]  /*0b00*/  @P2 LOP3.LUT R2, R2, R23, RZ, 0x3c, !PT ;  /* 0x0000001702022212 */ /* 0x010fc600078e3cff */
[----:B------:R-:W4:Y:S01]  /*0b10*/  @P4 LDG.E R23, desc[UR4][R10.64+0xfc] ;  /* 0x0000fc040a174981 */ /* 0x000f22000c1e1900 */
[----:B------:R-:W-:-:S03]  /*0b20*/  @P2 LOP3.LUT R5, R5, R20, RZ, 0x3c, !PT ;  /* 0x0000001405052212 */ /* 0x000fc600078e3cff */
[----:B------:R-:W4:Y:S01]  /*0b30*/  @P4 LDG.E R20, desc[UR4][R10.64+0xf8] ;  /* 0x0000f8040a144981 */ /* 0x000f22000c1e1900 */
[----:B------:R-:W-:Y:S02]  /*0b40*/  @P3 LOP3.LUT R2, R2, R27, RZ, 0x3c, !PT ;  /* 0x0000001b02023212 */ /* 0x000fe400078e3cff */
[----:B------:R-:W-:Y:S01]  /*0b50*/  @P3 LOP3.LUT R4, R4, R25, RZ, 0x3c, !PT ;  /* 0x0000001904043212 */ /* 0x000fe200078e3cff */
[----:B------:R-:W4:Y:S01]  /*0b60*/  @P5 LDG.E R27, desc[UR4][R10.64+0x110] ;  /* 0x000110040a1b5981 */ /* 0x000f22000c1e1900 */
[----:B------:R-:W-:-:S03]  /*0b70*/  @P3 LOP3.LUT R5, R5, R24, RZ, 0x3c, !PT ;  /* 0x0000001805053212 */ /* 0x000fc600078e3cff */
[----:B------:R-:W4:Y:S04]  /*0b80*/  @P5 LDG.E R25, desc[UR4][R10.64+0x108] ;  /* 0x000108040a195981 */ /* 0x000f28000c1e1900 */
        /* <DEDUP_REMOVED lines=19> */
[----:B------:R-:W-:-:S05]  /*0cc0*/  VIADD R19, R19, 0x10 ;  /* 0x0000001013137836 */ /* 0x000fca0000000000 */
[----:B------:R-:W-:Y:S02]  /*0cd0*/  ISETP.NE.AND P1, PT, R19, 0x20, PT ;  /* 0x000000201300780c */ /* 0x000fe40003f25270 */
[----:B------:R-:W-:Y:S02]  /*0ce0*/  @P5 LOP3.LUT R3, R3, R18, RZ, 0x3c, !PT ;  /* 0x0000001203035212 */ /* 0x000fe400078e3cff */
[----:B------:R-:W-:Y:S02]  /*0cf0*/  @P6 LOP3.LUT R4, R4, R21, RZ, 0x3c, !PT ;  /* 0x0000001504046212 */ /* 0x000fe400078e3cff */
[----:B---3--:R-:W-:-:S04]  /*0d00*/  @P6 LOP3.LUT R3, R3, R22, RZ, 0x3c, !PT ;  /* 0x0000001603036212 */ /* 0x008fc800078e3cff */
[----:B--2---:R-:W-:Y:S02]  /*0d10*/  @P0 LOP3.LUT R3, R3, R26, RZ, 0x3c, !PT ;  /* 0x0000001a03030212 */ /* 0x004fe400078e3cff */
[----:B----4-:R-:W-:Y:S02]  /*0d20*/  @P6 LOP3.LUT R2, R2, R23, RZ, 0x3c, !PT ;  /* 0x0000001702026212 */ /* 0x010fe400078e3cff */
[----:B------:R-:W-:Y:S02]  /*0d30*/  @P6 LOP3.LUT R5, R5, R20, RZ, 0x3c, !PT ;  /* 0x0000001405056212 */ /* 0x000fe400078e3cff */
[----:B------:R-:W-:Y:S02]  /*0d40*/  @P0 LOP3.LUT R2, R2, R27, RZ, 0x3c, !PT ;  /* 0x0000001b02020212 */ /* 0x000fe400078e3cff */
[----:B------:R-:W-:Y:S02]  /*0d50*/  @P0 LOP3.LUT R4, R4, R25, RZ, 0x3c, !PT ;  /* 0x0000001904040212 */ /* 0x000fe400078e3cff */
[----:B------:R-:W-:Y:S01]  /*0d60*/  @P0 LOP3.LUT R5, R5, R24, RZ, 0x3c, !PT ;  /* 0x0000001805050212 */ /* 0x000fe200078e3cff */
[----:B------:R-:W-:Y:S06]  /*0d70*/  @P1 BRA `(.L_x_4) ;  /* 0xfffffff400481947 */ /* 0x000fec000383ffff */
[----:B------:R-:W-:-:S05]  /*0d80*/  VIADD R17, R17, 0x1 ;  /* 0x0000000111117836 */ /* 0x000fca0000000000 */
[----:B------:R-:W-:-:S13]  /*0d90*/  ISETP.NE.AND P0, PT, R17, 0x5, PT ;  /* 0x000000051100780c */ /* 0x000fda0003f05270 */
[----:B------:R-:W-:Y:S05]  /*0da0*/  @P0 BRA `(.L_x_5) ;  /* 0xfffffff400300947 */ /* 0x000fea000383ffff */
[----:B------:R1:W-:Y:S01]  /*0db0*/  STG.E.64 desc[UR4][R6.64+0x8], R4 ;  /* 0x0000080406007986 */ /* 0x0003e2000c101b04 */
[----:B------:R-:W-:Y:S01]  /*0dc0*/  VIADD R14, R14, 0x1 ;  /* 0x000000010e0e7836 */ /* 0x000fe20000000000 */
[----:B------:R-:W-:Y:S02]  /*0dd0*/  LOP3.LUT R11, R13, 0x3, RZ, 0xc0, !PT ;  /* 0x000000030d0b7812 */ /* 0x000fe400078ec0ff */
[----:B------:R1:W-:Y:S02]  /*0de0*/  STG.E.64 desc[UR4][R6.64+0x10], R2 ;  /* 0x0000100206007986 */ /* 0x0003e4000c101b04 */
[----:B------:R-:W-:Y:S02]  /*0df0*/  ISETP.GE.U32.AND P0, PT, R14, R11, PT ;  /* 0x0000000b0e00720c */ /* 0x000fe40003f06070 */
[----:B------:R1:W-:Y:S11]  /*0e00*/  STG.E desc[UR4][R6.64+0x4], R15 ;  /* 0x0000040f06007986 */ /* 0x0003f6000c101904 */
[----:B------:R-:W-:Y:S05]  /*0e10*/  @!P0 BRA `(.L_x_6) ;  /* 0xfffffff400048947 */ /* 0x000fea000383ffff */
.L_x_3:
[----:B------:R-:W-:Y:S05]  /*0e20*/  BSYNC.RECONVERGENT B1 ;  /* 0x0000000000017941 */ /* 0x000fea0003800200 */
.L_x_2:
[C---:B------:R-:W-:Y:S01]  /*0e30*/  ISETP.GT.U32.AND P0, PT, R13.reuse, 0x3, PT ;  /* 0x000000030d00780c */ /* 0x040fe20003f04070 */
[----:B------:R-:W-:Y:S01]  /*0e40*/  VIADD R12, R12, 0x1 ;  /* 0x000000010c0c7836 */ /* 0x000fe20000000000 */
[--C-:B------:R-:W-:Y:S02]  /*0e50*/  SHF.R.U64 R13, R13, 0x2, R0.reuse ;  /* 0x000000020d0d7819 */ /* 0x100fe40000001200 */
[----:B------:R-:W-:Y:S02]  /*0e60*/  ISETP.GT.U32.AND.EX P0, PT, R0, RZ, PT, P0 ;  /* 0x000000ff0000720c */ /* 0x000fe40003f04100 */
[----:B------:R-:W-:-:S11]  /*0e70*/  SHF.R.U32.HI R0, RZ, 0x2, R0 ;  /* 0x00000002ff007819 */ /* 0x000fd60000011600 */
[----:B------:R-:W-:Y:S05]  /*0e80*/  @P0 BRA `(.L_x_7) ;  /* 0xfffffff000c80947 */ /* 0x000fea000383ffff */
.L_x_1:
[----:B------:R-:W-:Y:S05]  /*0e90*/  BSYNC.RECONVERGENT B0 ;  /* 0x0000000000007941 */ /* 0x000fea0003800200 */
.L_x_0:
[----:B------:R-:W-:Y:S04]  /*0ea0*/  STG.E.64 desc[UR4][R6.64+0x18], RZ ;  /* 0x000018ff06007986 */ /* 0x000fe8000c101b04 */
[----:B------:R-:W-:Y:S04]  /*0eb0*/  STG.E desc[UR4][R6.64+0x20], RZ ;  /* 0x000020ff06007986 */ /* 0x000fe8000c101904 */
[----:B------:R-:W-:Y:S01]  /*0ec0*/  STG.E.64 desc[UR4][R6.64+0x28], RZ ;  /* 0x000028ff06007986 */ /* 0x000fe2000c101b04 */
[----:B------:R-:W-:Y:S05]  /*0ed0*/  EXIT ;  /* 0x000000000000794d */ /* 0x000fea0003800000 */
.L_x_8:
[----:B------:R-:W-:-:S00]  /*0ee0*/  BRA `(.L_x_8) ;  /* 0xfffffffc00fc7947 */ /* 0x000fc0000383ffff */
[----:B------:R-:W-:-:S00]  /*0ef0*/  NOP ;  /* 0x0000000000007918 */ /* 0x000fc00000000000 */
        /* <DEDUP_REMOVED lines=8> */
.L_x_40:


//--------------------- .text._Z15optimize_kernelPiS_P17curandStateXORWOWi --------------------------
	.section	.text._Z15optimize_kernelPiS_P17curandStateXORWOWi,"ax",@progbits
	.align	128
        .global         _Z15optimize_kernelPiS_P17curandStateXORWOWi
        .type           _Z15optimize_kernelPiS_P17curandStateXORWOWi,@function
        .size           _Z15optimize_kernelPiS_P17curandStateXORWOWi,(.L_x_41 - _Z15optimize_kernelPiS_P17curandStateXORWOWi)
        .other          _Z15optimize_kernelPiS_P17curandStateXORWOWi,@"STO_CUDA_ENTRY STV_DEFAULT"
_Z15optimize_kernelPiS_P17curandStateXORWOWi:
.text._Z15optimize_kernelPiS_P17curandStateXORWOWi:
[----:B------:R-:W0:Y:S08]  /*0000*/  LDC R1, c[0x0][0x37c] ;  /* 0x0000df00ff017b82 */ /* 0x000e300000000800 */
[----:B------:R-:W1:Y:S01]  /*0010*/  LDC.64 R12, c[0x0][0x380] ;  /* 0x0000e000ff0c7b82 */ /* 0x000e620000000a00 */
[----:B------:R-:W1:Y:S01]  /*0020*/  LDCU.64 UR8, c[0x0][0x358] ;  /* 0x00006b00ff0877ac */ /* 0x000e620008000a00 */
[----:B------:R-:W2:Y:S01]  /*0030*/  S2R R2, SR_TID.X ;  /* 0x0000000000027919 */ /* 0x000ea20000002100 */
[----:B0-----:R-:W-:-:S05]  /*0040*/  VIADD R1, R1, 0xffffca80 ;  /* 0xffffca8001017836 */ /* 0x001fca0000000000 */
[----:B------:R-:W0:Y:S08]  /*0050*/  LDC.64 R18, c[0x0][0x380] ;  /* 0x0000e000ff127b82 */ /* 0x000e300000000a00 */
[----:B------:R-:W2:Y:S08]  /*0060*/  S2UR UR4, SR_CTAID.X ;  /* 0x00000000000479c3 */ /* 0x000eb00000002500 */
[----:B------:R-:W2:Y:S01]  /*0070*/  LDC R3, c[0x0][0x360] ;  /* 0x0000d800ff037b82 */ /* 0x000ea20000000800 */
[----:B-1----:R-:W3:Y:S04]  /*0080*/  LDG.E R20, desc[UR8][R12.64+0x20] ;  /* 0x000020080c147981 */ /* 0x002ee8000c1e1900 */
[----:B------:R-:W4:Y:S03]  /*0090*/  LDG.E R22, desc[UR8][R12.64+0x24] ;  /* 0x000024080c167981 */ /* 0x000f26000c1e1900 */
[----:B------:R-:W1:Y:S01]  /*00a0*/  LDC.64 R26, c[0x0][0x390] ;  /* 0x0000e400ff1a7b82 */ /* 0x000e620000000a00 */
[----:B------:R-:W4:Y:S04]  /*00b0*/  LDG.E R24, desc[UR8][R12.64+0x28] ;  /* 0x000028080c187981 */ /* 0x000f28000c1e1900 */
[----:B0-----:R-:W4:Y:S04]  /*00c0*/  LDG.E R28, desc[UR8][R18.64+0x4] ;  /* 0x00000408121c7981 */ /* 0x001f28000c1e1900 */
[----:B------:R-:W4:Y:S04]  /*00d0*/  LDG.E R7, desc[UR8][R18.64+0x8] ;  /* 0x0000080812077981 */ /* 0x000f28000c1e1900 */
[----:B------:R-:W4:Y:S01]  /*00e0*/  LDG.E R9, desc[UR8][R18.64+0xc] ;  /* 0x00000c0812097981 */ /* 0x000f22000c1e1900 */
[----:B--2---:R-:W-:-:S03]  /*00f0*/  IMAD R3, R3, UR4, R2 ;  /* 0x0000000403037c24 */ /* 0x004fc6000f8e0202 */
[----:B------:R-:W2:Y:S01]  /*0100*/  LDG.E R0, desc[UR8][R12.64] ;  /* 0x000000080c007981 */ /* 0x000ea2000c1e1900 */
[----:B------:R-:W0:Y:S03]  /*0110*/  LDCU.64 UR4, c[0x0][0x380] ;  /* 0x00007000ff0477ac */ /* 0x000e260008000a00 */
[----:B------:R-:W2:Y:S01]  /*0120*/  LDG.E R4, desc[UR8][R12.64+0x10] ;  /* 0x000010080c047981 */ /* 0x000ea2000c1e1900 */
[----:B-1----:R-:W-:-:S03]  /*0130*/  IMAD.WIDE R26, R3, 0x30, R26 ;  /* 0x00000030031a7825 */ /* 0x002fc600078e021a */
[----:B------:R-:W2:Y:S04]  /*0140*/  LDG.E R6, desc[UR8][R12.64+0x14] ;  /* 0x000014080c067981 */ /* 0x000ea8000c1e1900 */
[----:B------:R-:W2:Y:S04]  /*0150*/  LDG.E R8, desc[UR8][R12.64+0x18] ;  /* 0x000018080c087981 */ /* 0x000ea8000c1e1900 */
[----:B------:R-:W2:Y:S04]  /*0160*/  LDG.E R10, desc[UR8][R12.64+0x1c] ;  /* 0x00001c080c0a7981 */ /* 0x000ea8000c1e1900 */
[----:B------:R1:W5:Y:S04]  /*0170*/  LDG.E R23, desc[UR8][R26.64+0x20] ;  /* 0x000020081a177981 */ /* 0x000368000c1e1900 */
[----:B------:R1:W5:Y:S04]  /*0180*/  LDG.E.64 R18, desc[UR8][R26.64+0x28] ;  /* 0x000028081a127981 */ /* 0x000368000c1e1b00 */
[----:B------:R1:W5:Y:S04]  /*0190*/  LDG.E.64 R2, desc[UR8][R26.64] ;  /* 0x000000081a027981 */ /* 0x000368000c1e1b00 */
[----:B------:R1:W5:Y:S04]  /*01a0*/  LDG.E.64 R16, desc[UR8][R26.64+0x8] ;  /* 0x000008081a107981 */ /* 0x000368000c1e1b00 */
[----:B------:R1:W5:Y:S04]  /*01b0*/  LDG.E.64 R14, desc[UR8][R26.64+0x10] ;  /* 0x000010081a0e7981 */ /* 0x000368000c1e1b00 */
[----:B------:R1:W5:Y:S01]  /*01c0*/  LDG.E.64 R12, desc[UR8][R26.64+0x18] ;  /* 0x000018081a0c7981 */ /* 0x000362000c1e1b00 */
[----:B0-----:R-:W-:-:S04]  /*01d0*/  UIADD3 UR4, UP0, UPT, UR4, 0x20, URZ ;  /* 0x0000002004047890 */ /* 0x001fc8000ff1e0ff */
[----:B------:R-:W-:Y:S01]  /*01e0*/  UIADD3.X UR5, UPT, UPT, URZ, UR5, URZ, UP0, !UPT ;  /* 0x00000005ff057290 */ /* 0x000fe200087fe4ff */
[----:B------:R-:W-:-:S05]  /*01f0*/  IMAD.MOV.U32 R5, RZ, RZ, 0x8 ;  /* 0x00000008ff057424 */ /* 0x000fca00078e00ff */
[----:B------:R-:W-:Y:S01]  /*0200*/  IMAD.U32 R11, RZ, RZ, UR5 ;  /* 0x00000005ff0b7e24 */ /* 0x000fe2000f8e00ff */
[----:B---3--:R-:W-:Y:S04]  /*0210*/  STL [R1+0x2140], R20 ;  /* 0x0021401401007387 */ /* 0x008fe80000100800 */
[----:B------:R-:W-:Y:S04]  /*0220*/  STL [R1+0x2b6c], R20 ;  /* 0x002b6c1401007387 */ /* 0x000fe80000100800 */
[----:B----4-:R-:W-:Y:S04]  /*0230*/  STL [R1+0x2144], R22 ;  /* 0x0021441601007387 */ /* 0x010fe80000100800 */
[----:B------:R-:W-:Y:S04]  /*0240*/  STL [R1+0x2b70], R22 ;  /* 0x002b701601007387 */ /* 0x000fe80000100800 */
        /* <DEDUP_REMOVED lines=8> */
[----:B--2---:R-:W-:Y:S04]  /*02d0*/  STL [R1+0x2120], R0 ;  /* 0x0021200001007387 */ /* 0x004fe80000100800 */
[----:B------:R0:W-:Y:S04]  /*02e0*/  STL [R1+0x2b4c], R0 ;  /* 0x002b4c0001007387 */ /* 0x0001e80000100800 */
[----:B------:R-:W-:Y:S04]  /*02f0*/  STL [R1+0x2130], R4 ;  /* 0x0021300401007387 */ /* 0x000fe80000100800 */
[----:B------:R2:W-:Y:S01]  /*0300*/  STL [R1+0x2b5c], R4 ;  /* 0x002b5c0401007387 */ /* 0x0005e20000100800 */
[----:B0-----:R-:W-:-:S03]  /*0310*/  VIADD R0, R1, 0x2120 ;  /* 0x0000212001007836 */ /* 0x001fc60000000000 */
[----:B------:R-:W-:Y:S04]  /*0320*/  STL [R1+0x2134], R6 ;  /* 0x0021340601007387 */ /* 0x000fe80000100800 */
[----:B------:R0:W-:Y:S01]  /*0330*/  STL [R1+0x2b60], R6 ;  /* 0x002b600601007387 */ /* 0x0001e20000100800 */
[----:B--2---:R-:W-:-:S03]  /*0340*/  IADD3 R4, PT, PT, R1, 0x2b6c, RZ ;  /* 0x00002b6c01047810 */ /* 0x004fc60007ffe0ff */
[----:B------:R-:W-:Y:S04]  /*0350*/  STL [R1+0x2138], R8 ;  /* 0x0021380801007387 */ /* 0x000fe80000100800 */
[----:B------:R2:W-:Y:S01]  /*0360*/  STL [R1+0x2b64], R8 ;  /* 0x002b640801007387 */ /* 0x0005e20000100800 */
[----:B0-----:R-:W-:-:S03]  /*0370*/  VIADD R6, R1, 0x2140 ;  /* 0x0000214001067836 */ /* 0x001fc60000000000 */
[----:B------:R-:W-:Y:S04]  /*0380*/  STL [R1+0x213c], R10 ;  /* 0x00213c0a01007387 */ /* 0x000fe80000100800 */
[----:B------:R0:W-:Y:S01]  /*0390*/  STL [R1+0x2b68], R10 ;  /* 0x002b680a01007387 */ /* 0x0001e20000100800 */
[----:B--2---:R-:W-:Y:S02]  /*03a0*/  IMAD.MOV.U32 R8, RZ, RZ, R1 ;  /* 0x000000ffff087224 */ /* 0x004fe400078e0001 */
[----:B01----:R-:W-:-:S07]  /*03b0*/  IMAD.U32 R10, RZ, RZ, UR4 ;  /* 0x00000004ff0a7e24 */ /* 0x003fce000f8e00ff */
.L_x_9:
[----:B------:R-:W0:Y:S01]  /*03c0*/  LDC.64 R20, c[0x0][0x380] ;  /* 0x0000e000ff147b82 */ /* 0x000e220000000a00 */
[----:B------:R-:W-:Y:S01]  /*03d0*/  VIADD R7, R5, 0x4 ;  /* 0x0000000405077836 */ /* 0x000fe20000000000 */
[----:B------:R0:W2:Y:S03]  /*03e0*/  LDG.E R29, desc[UR8][R10.64+0xc] ;  /* 0x00000c080a1d7981 */ /* 0x0000a6000c1e1900 */
[----:B0-----:R-:W-:-:S05]  /*03f0*/  IMAD.WIDE.U32 R10, R7, 0x4, R20 ;  /* 0x00000004070a7825 */ /* 0x001fca00078e0014 */
[----:B------:R-:W3:Y:S04]  /*0400*/  LDG.E R9, desc[UR8][R10.64+0x4] ;  /* 0x000004080a097981 */ /* 0x000ee8000c1e1900 */
[----:B------:R-:W4:Y:S04]  /*0410*/  LDG.E R22, desc[UR8][R10.64] ;  /* 0x000000080a167981 */ /* 0x000f28000c1e1900 */
[----:B------:R-:W4:Y:S01]  /*0420*/  LDG.E R26, desc[UR8][R10.64+0xc] ;  /* 0x00000c080a1a7981 */ /* 0x000f22000c1e1900 */
[----:B------:R-:W-:-:S03]  /*0430*/  VIADD R27, R5, 0x8 ;  /* 0x00000008051b7836 */ /* 0x000fc60000000000 */
[----:B------:R-:W4:Y:S01]  /*0440*/  LDG.E R28, desc[UR8][R10.64+0x8] ;  /* 0x000008080a1c7981 */ /* 0x000f22000c1e1900 */
[----:B------:R-:W-:-:S05]  /*0450*/  IMAD.WIDE.U32 R24, R27, 0x4, R20 ;  /* 0x000000041b187825 */ /* 0x000fca00078e0014 */
[----:B------:R-:W4:Y:S04]  /*0460*/  LDG.E R10, desc[UR8][R24.64] ;  /* 0x00000008180a7981 */ /* 0x000f28000c1e1900 */
[----:B------:R-:W4:Y:S04]  /*0470*/  LDG.E R11, desc[UR8][R24.64+0x8] ;  /* 0x00000808180b7981 */ /* 0x000f28000c1e1900 */
[----:B--2---:R-:W-:Y:S04]  /*0480*/  STL [R6+0xc], R29 ;  /* 0x00000c1d06007387 */ /* 0x004fe80000100800 */
[----:B------:R0:W-:Y:S02]  /*0490*/  STL [R4+0xc], R29 ;  /* 0x00000c1d04007387 */ /* 0x0001e40000100800 */
[----:B0-----:R-:W-:-:S02]  /*04a0*/  IMAD R4, R7, 0x4, R8 ;  /* 0x0000000407047824 */ /* 0x001fc400078e0208 */
[----:B------:R-:W2:Y:S04]  /*04b0*/  LDG.E R29, desc[UR8][R24.64+0x4] ;  /* 0x00000408181d7981 */ /* 0x000ea8000c1e1900 */
[----:B---3--:R-:W-:Y:S04]  /*04c0*/  STL [R4+0x2124], R9 ;  /* 0x0021240904007387 */ /* 0x008fe80000100800 */
[----:B------:R0:W-:Y:S02]  /*04d0*/  STL [R4+0x2b50], R9 ;  /* 0x002b500904007387 */ /* 0x0001e40000100800 */
[----:B0-----:R-:W-:-:S02]  /*04e0*/  IADD3 R9, PT, PT, R5, 0xc, RZ ;  /* 0x0000000c05097810 */ /* 0x001fc40007ffe0ff */
[----:B----4-:R-:W-:Y:S03]  /*04f0*/  STL [R4+0x2120], R22 ;  /* 0x0021201604007387 */ /* 0x010fe60000100800 */
[----:B------:R-:W-:Y:S01]  /*0500*/  IMAD.WIDE.U32 R6, R9, 0x4, R20 ;  /* 0x0000000409067825 */ /* 0x000fe200078e0014 */
[----:B------:R0:W-:Y:S04]  /*0510*/  STL [R4+0x2b4c], R22 ;  /* 0x002b4c1604007387 */ /* 0x0001e80000100800 */
[----:B------:R-:W-:Y:S04]  /*0520*/  STL [R4+0x212c], R26 ;  /* 0x00212c1a04007387 */ /* 0x000fe80000100800 */
[----:B------:R1:W-:Y:S04]  /*0530*/  STL [R4+0x2b58], R26 ;  /* 0x002b581a04007387 */ /* 0x0003e80000100800 */
[----:B0-----:R0:W3:Y:S04]  /*0540*/  LDG.E R22, desc[UR8][R24.64+0xc] ;  /* 0x00000c0818167981 */ /* 0x0010e8000c1e1900 */
[----:B-1----:R-:W4:Y:S01]  /*0550*/  LDG.E R26, desc[UR8][R6.64] ;  /* 0x00000008061a7981 */ /* 0x002f22000c1e1900 */
[----:B------:R-:W-:-:S03]  /*0560*/  IMAD R27, R27, 0x4, R8 ;  /* 0x000000041b1b7824 */ /* 0x000fc600078e0208 */
[----:B------:R-:W-:Y:S04]  /*0570*/  STL [R4+0x2128], R28 ;  /* 0x0021281c04007387 */ /* 0x000fe80000100800 */
[----:B------:R1:W-:Y:S04]  /*0580*/  STL [R4+0x2b54], R28 ;  /* 0x002b541c04007387 */ /* 0x0003e80000100800 */
[----:B------:R-:W-:Y:S04]  /*0590*/  STL [R27+0x2120], R10 ;  /* 0x0021200a1b007387 */ /* 0x000fe80000100800 */
[----:B------:R0:W-:Y:S01]  /*05a0*/  STL [R27+0x2b4c], R10 ;  /* 0x002b4c0a1b007387 */ /* 0x0001e20000100800 */
[----:B-1----:R-:W-:-:S03]  /*05b0*/  VIADD R4, R5, 0x10 ;  /* 0x0000001005047836 */ /* 0x002fc60000000000 */
[----:B------:R-:W4:Y:S01]  /*05c0*/  LDG.E R28, desc[UR8][R6.64+0x4] ;  /* 0x00000408061c7981 */ /* 0x000f22000c1e1900 */
[----:B------:R-:W-:-:S03]  /*05d0*/  IMAD R9, R9, 0x4, R8 ;  /* 0x0000000409097824 */ /* 0x000fc600078e0208 */
[----:B0-----:R-:W4:Y:S01]  /*05e0*/  LDG.E R10, desc[UR8][R6.64+0x8] ;  /* 0x00000808060a7981 */ /* 0x001f22000c1e1900 */
[----:B------:R-:W-:-:S03]  /*05f0*/  IMAD.WIDE.U32 R24, R4, 0x4, R20 ;  /* 0x0000000404187825 */ /* 0x000fc600078e0014 */
[----:B------:R-:W-:Y:S04]  /*0600*/  STL [R27+0x2128], R11 ;  /* 0x0021280b1b007387 */ /* 0x000fe80000100800 */
[----:B------:R-:W4:Y:S04]  /*0610*/  LDG.E R6, desc[UR8][R6.64+0xc] ;  /* 0x00000c0806067981 */ /* 0x000f28000c1e1900 */
[----:B------:R-:W-:Y:S04]  /*0620*/  STL [R27+0x2b54], R11 ;  /* 0x002b540b1b007387 */ /* 0x000fe80000100800 */
[----:B------:R-:W4:Y:S04]  /*0630*/  LDG.E R7, desc[UR8][R24.64] ;  /* 0x0000000818077981 */ /* 0x000f28000c1e1900 */
[----:B--2---:R-:W-:Y:S04]  /*0640*/  STL [R27+0x2124], R29 ;  /* 0x0021241d1b007387 */ /* 0x004fe80000100800 */
[----:B------:R0:W-:Y:S04]  /*0650*/  STL [R27+0x2b50], R29 ;  /* 0x002b501d1b007387 */ /* 0x0001e80000100800 */
[----:B0-----:R-:W2:Y:S04]  /*0660*/  LDG.E R29, desc[UR8][R24.64+0x8] ;  /* 0x00000808181d7981 */ /* 0x001ea8000c1e1900 */
[----:B---3--:R-:W-:Y:S04]  /*0670*/  STL [R27+0x212c], R22 ;  /* 0x00212c161b007387 */ /* 0x008fe80000100800 */
[----:B------:R0:W-:Y:S04]  /*0680*/  STL [R27+0x2b58], R22 ;  /* 0x002b58161b007387 */ /* 0x0001e80000100800 */
[----:B----4-:R-:W-:Y:S04]  /*0690*/  STL [R9+0x2120], R26 ;  /* 0x0021201a09007387 */ /* 0x010fe80000100800 */
[----:B------:R1:W-:Y:S04]  /*06a0*/  STL [R9+0x2b4c], R26 ;  /* 0x002b4c1a09007387 */ /* 0x0003e80000100800 */
[----:B0-----:R-:W3:Y:S04]  /*06b0*/  LDG.E R22, desc[UR8][R24.64+0x4] ;  /* 0x0000040818167981 */ /* 0x001ee8000c1e1900 */
[----:B-1----:R0:W4:Y:S01]  /*06c0*/  LDG.E R26, desc[UR8][R24.64+0xc] ;  /* 0x00000c08181a7981 */ /* 0x002122000c1e1900 */
[----:B------:R-:W-:-:S03]  /*06d0*/  VIADD R27, R5, 0x14 ;  /* 0x00000014051b7836 */ /* 0x000fc60000000000 */
[----:B------:R-:W-:Y:S04]  /*06e0*/  STL [R9+0x2124], R28 ;  /* 0x0021241c09007387 */ /* 0x000fe80000100800 */
[----:B------:R-:W-:Y:S04]  /*06f0*/  STL [R9+0x2128], R10 ;  /* 0x0021280a09007387 */ /* 0x000fe80000100800 */
[----:B------:R1:W-:Y:S01]  /*0700*/  STL [R9+0x2b54], R10 ;  /* 0x002b540a09007387 */ /* 0x0003e20000100800 */
[----:B0-----:R-:W-:-:S03]  /*0710*/  IMAD R24, R4, 0x4, R8 ;  /* 0x0000000404187824 */ /* 0x001fc600078e0208 */
[----:B------:R0:W-:Y:S01]  /*0720*/  STL [R9+0x2b50], R28 ;  /* 0x002b501c09007387 */ /* 0x0001e20000100800 */
[----:B-1----:R-:W-:-:S03]  /*0730*/  IMAD.WIDE.U32 R10, R27, 0x4, R20 ;  /* 0x000000041b0a7825 */ /* 0x002fc600078e0014 */
[----:B------:R-:W-:Y:S04]  /*0740*/  STL [R9+0x212c], R6 ;  /* 0x00212c0609007387 */ /* 0x000fe80000100800 */
[----:B------:R1:W-:Y:S04]  /*0750*/  STL [R9+0x2b58], R6 ;  /* 0x002b580609007387 */ /* 0x0003e80000100800 */
[----:B------:R-:W4:Y:S04]  /*0760*/  LDG.E R4, desc[UR8][R10.64+0x4] ;  /* 0x000004080a047981 */ /* 0x000f28000c1e1900 */
[----:B0-----:R-:W4:Y:S01]  /*0770*/  LDG.E R28, desc[UR8][R10.64+0x8] ;  /* 0x000008080a1c7981 */ /* 0x001f22000c1e1900 */
[----:B-1----:R-:W-:-:S03]  /*0780*/  IADD3 R9, PT, PT, R5, 0x18, RZ ;  /* 0x0000001805097810 */ /* 0x002fc60007ffe0ff */
[----:B------:R-:W4:Y:S04]  /*0790*/  LDG.E R6, desc[UR8][R10.64] ;  /* 0x000000080a067981 */ /* 0x000f28000c1e1900 */
[----:B------:R-:W-:Y:S04]  /*07a0*/  STL [R24+0x2120], R7 ;  /* 0x0021200718007387 */ /* 0x000fe80000100800 */
[----:B------:R0:W-:Y:S04]  /*07b0*/  STL [R24+0x2b4c], R7 ;  /* 0x002b4c0718007387 */ /* 0x0001e80000100800 */
[----:B0-----:R0:W4:Y:S04]  /*07c0*/  LDG.E R7, desc[UR8][R10.64+0xc] ;  /* 0x00000c080a077981 */ /* 0x001128000c1e1900 */
[----:B--2---:R-:W-:Y:S04]  /*07d0*/  STL [R24+0x2128], R29 ;  /* 0x0021281d18007387 */ /* 0x004fe80000100800 */
[----:B------:R-:W-:Y:S04]  /*07e0*/  STL [R24+0x2b54], R29 ;  /* 0x002b541d18007387 */ /* 0x000fe80000100800 */
[----:B---3--:R-:W-:Y:S04]  /*07f0*/  STL [R24+0x2124], R22 ;  /* 0x0021241618007387 */ /* 0x008fe80000100800 */
[----:B------:R-:W-:Y:S04]  /*0800*/  STL [R24+0x2b50], R22 ;  /* 0x002b501618007387 */ /* 0x000fe80000100800 */
[----:B----4-:R-:W-:Y:S04]  /*0810*/  STL [R24+0x212c], R26 ;  /* 0x00212c1a18007387 */ /* 0x010fe80000100800 */
[----:B------:R1:W-:Y:S02]  /*0820*/  STL [R24+0x2b58], R26 ;  /* 0x002b581a18007387 */ /* 0x0003e40000100800 */
[----:B-1----:R-:W-:-:S05]  /*0830*/  IMAD.WIDE.U32 R24, R9, 0x4, R20 ;  /* 0x0000000409187825 */ /* 0x002fca00078e0014 */
[----:B------:R-:W2:Y:S04]  /*0840*/  LDG.E R22, desc[UR8][R24.64] ;  /* 0x0000000818167981 */ /* 0x000ea8000c1e1900 */
[----:B------:R-:W3:Y:S01]  /*0850*/  LDG.E R26, desc[UR8][R24.64+0x4] ;  /* 0x00000408181a7981 */ /* 0x000ee2000c1e1900 */
[--C-:B------:R-:W-:Y:S02]  /*0860*/  IMAD R27, R27, 0x4, R8.reuse ;  /* 0x000000041b1b7824 */ /* 0x100fe400078e0208 */
[----:B------:R-:W-:Y:S01]  /*0870*/  IMAD R9, R9, 0x4, R8 ;  /* 0x0000000409097824 */ /* 0x000fe200078e0208 */
[----:B------:R-:W4:Y:S04]  /*0880*/  LDG.E R29, desc[UR8][R24.64+0xc] ;  /* 0x00000c08181d7981 */ /* 0x000f28000c1e1900 */
[----:B------:R-:W-:Y:S04]  /*0890*/  STL [R27+0x2124], R4 ;  /* 0x002124041b007387 */ /* 0x000fe80000100800 */
[----:B------:R1:W-:Y:S04]  /*08a0*/  STL [R27+0x2b50], R4 ;  /* 0x002b50041b007387 */ /* 0x0003e80000100800 */
[----:B------:R-:W-:Y:S04]  /*08b0*/  STL [R27+0x2120], R6 ;  /* 0x002120061b007387 */ /* 0x000fe80000100800 */
[----:B------:R0:W-:Y:S01]  /*08c0*/  STL [R27+0x2b4c], R6 ;  /* 0x002b4c061b007387 */ /* 0x0001e20000100800 */
[----:B-1----:R-:W-:-:S04]  /*08d0*/  VIADD R4, R5, 0x1c ;  /* 0x0000001c05047836 */ /* 0x002fc80000000000 */
[----:B0-----:R-:W-:Y:S01]  /*08e0*/  IMAD.WIDE.U32 R10, R4, 0x4, R20 ;  /* 0x00000004040a7825 */ /* 0x001fe200078e0014 */
[----:B------:R0:W4:Y:S04]  /*08f0*/  LDG.E R6, desc[UR8][R24.64+0x8] ;  /* 0x0000080818067981 */ /* 0x000128000c1e1900 */
[----:B------:R-:W-:Y:S04]  /*0900*/  STL [R27+0x2128], R28 ;  /* 0x0021281c1b007387 */ /* 0x000fe80000100800 */
[----:B------:R1:W-:Y:S04]  /*0910*/  STL [R27+0x2b54], R28 ;  /* 0x002b541c1b007387 */ /* 0x0003e80000100800 */
[----:B------:R-:W-:Y:S04]  /*0920*/  STL [R27+0x212c], R7 ;  /* 0x00212c071b007387 */ /* 0x000fe80000100800 */
[----:B------:R0:W-:Y:S04]  /*0930*/  STL [R27+0x2b58], R7 ;  /* 0x002b58071b007387 */ /* 0x0001e80000100800 */
[----:B-1----:R-:W4:Y:S01]  /*0940*/  LDG.E R28, desc[UR8][R10.64+0x4] ;  /* 0x000004080a1c7981 */ /* 0x002f22000c1e1900 */
[----:B0-----:R-:W-:-:S03]  /*0950*/  VIADD R27, R5, 0x20 ;  /* 0x00000020051b7836 */ /* 0x001fc60000000000 */
[----:B------:R-:W4:Y:S01]  /*0960*/  LDG.E R7, desc[UR8][R10.64] ;  /* 0x000000080a077981 */ /* 0x000f22000c1e1900 */
[----:B------:R-:W-:-:S03]  /*0970*/  IMAD.WIDE.U32 R24, R27, 0x4, R20 ;  /* 0x000000041b187825 */ /* 0x000fc600078e0014 */
[----:B--2---:R-:W-:Y:S04]  /*0980*/  STL [R9+0x2120], R22 ;  /* 0x0021201609007387 */ /* 0x004fe80000100800 */
[----:B------:R0:W-:Y:S04]  /*0990*/  STL [R9+0x2b4c], R22 ;  /* 0x002b4c1609007387 */ /* 0x0001e80000100800 */
[----:B0-----:R-:W2:Y:S04]  /*09a0*/  LDG.E R22, desc[UR8][R10.64+0x8] ;  /* 0x000008080a167981 */ /* 0x001ea8000c1e1900 */
[----:B---3--:R-:W-:Y:S04]  /*09b0*/  STL [R9+0x2124], R26 ;  /* 0x0021241a09007387 */ /* 0x008fe80000100800 */
[----:B------:R0:W-:Y:S04]  /*09c0*/  STL [R9+0x2b50], R26 ;  /* 0x002b501a09007387 */ /* 0x0001e80000100800 */
[----:B------:R-:W3:Y:S04]  /*09d0*/  LDG.E R10, desc[UR8][R10.64+0xc] ;  /* 0x00000c080a0a7981 */ /* 0x000ee8000c1e1900 */
[----:B0-----:R-:W3:Y:S04]  /*09e0*/  LDG.E R26, desc[UR8][R24.64+0x4] ;  /* 0x00000408181a7981 */ /* 0x001ee8000c1e1900 */
[----:B------:R-:W3:Y:S04]  /*09f0*/  LDG.E R11, desc[UR8][R24.64] ;  /* 0x00000008180b7981 */ /* 0x000ee8000c1e1900 */
[----:B----4-:R-:W-:Y:S04]  /*0a00*/  STL [R9+0x2128], R6 ;  /* 0x0021280609007387 */ /* 0x010fe80000100800 */
[----:B------:R-:W-:Y:S04]  /*0a10*/  STL [R9+0x2b54], R6 ;  /* 0x002b540609007387 */ /* 0x000fe80000100800 */
[----:B------:R-:W-:Y:S04]  /*0a20*/  STL [R9+0x212c], R29 ;  /* 0x00212c1d09007387 */ /* 0x000fe80000100800 */
[----:B------:R0:W-:Y:S02]  /*0a30*/  STL [R9+0x2b58], R29 ;  /* 0x002b581d09007387 */ /* 0x0001e40000100800 */
[----:B0-----:R-:W-:-:S02]  /*0a40*/  IMAD R9, R4, 0x4, R8 ;  /* 0x0000000404097824 */ /* 0x001fc400078e0208 */
[----:B------:R-:W4:Y:S01]  /*0a50*/  LDG.E R29, desc[UR8][R24.64+0xc] ;  /* 0x00000c08181d7981 */ /* 0x000f22000c1e1900 */
[----:B------:R-:W-:-:S03]  /*0a60*/  IMAD R27, R27, 0x4, R8 ;  /* 0x000000041b1b7824 */ /* 0x000fc600078e0208 */
[----:B------:R-:W-:Y:S04]  /*0a70*/  STL [R9+0x2120], R7 ;  /* 0x0021200709007387 */ /* 0x000fe80000100800 */
[----:B------:R-:W-:Y:S04]  /*0a80*/  STL [R9+0x2b4c], R7 ;  /* 0x002b4c0709007387 */ /* 0x000fe80000100800 */
[----:B------:R-:W4:Y:S04]  /*0a90*/  LDG.E R4, desc[UR8][R24.64+0x8] ;  /* 0x0000080818047981 */ /* 0x000f28000c1e1900 */
[----:B------:R-:W-:Y:S04]  /*0aa0*/  STL [R9+0x2124], R28 ;  /* 0x0021241c09007387 */ /* 0x000fe80000100800 */
[----:B------:R-:W-:Y:S04]  /*0ab0*/  STL [R9+0x2b50], R28 ;  /* 0x002b501c09007387 */ /* 0x000fe80000100800 */
[----:B--2---:R-:W-:Y:S04]  /*0ac0*/  STL [R9+0x2128], R22 ;  /* 0x0021281609007387 */ /* 0x004fe80000100800 */
[----:B------:R0:W-:Y:S02]  /*0ad0*/  STL [R9+0x2b54], R22 ;  /* 0x002b541609007387 */ /* 0x0001e40000100800 */
[C---:B0-----:R-:W-:Y:S01]  /*0ae0*/  IADD3 R22, PT, PT, R5.reuse, 0x24, RZ ;  /* 0x0000002405167810 */ /* 0x041fe20007ffe0ff */
[----:B------:R-:W-:-:S04]  /*0af0*/  VIADD R5, R5, 0x28 ;  /* 0x0000002805057836 */ /* 0x000fc80000000000 */
[C-C-:B------:R-:W-:Y:S01]  /*0b00*/  IMAD.WIDE.U32 R6, R22.reuse, 0x4, R20.reuse ;  /* 0x0000000416067825 */ /* 0x140fe200078e0014 */
[----:B---3--:R-:W-:Y:S03]  /*0b10*/  STL [R9+0x212c], R10 ;  /* 0x00212c0a09007387 */ /* 0x008fe60000100800 */
[----:B------:R-:W-:Y:S01]  /*0b20*/  IMAD.WIDE.U32 R20, R5, 0x4, R20 ;  /* 0x0000000405147825 */ /* 0x000fe200078e0014 */
[----:B------:R0:W-:Y:S04]  /*0b30*/  STL [R9+0x2b58], R10 ;  /* 0x002b580a09007387 */ /* 0x0001e80000100800 */
[----:B------:R-:W2:Y:S04]  /*0b40*/  LDG.E R28, desc[UR8][R6.64] ;  /* 0x00000008061c7981 */ /* 0x000ea8000c1e1900 */
[----:B------:R-:W3:Y:S04]  /*0b50*/  LDG.E R25, desc[UR8][R6.64+0x4] ;  /* 0x0000040806197981 */ /* 0x000ee8000c1e1900 */
[----:B------:R-:W3:Y:S04]  /*0b60*/  LDG.E R24, desc[UR8][R6.64+0x8] ;  /* 0x0000080806187981 */ /* 0x000ee8000c1e1900 */
[----:B0-----:R0:W3:Y:S04]  /*0b70*/  LDG.E R9, desc[UR8][R6.64+0xc] ;  /* 0x00000c0806097981 */ /* 0x0010e8000c1e1900 */
[----:B------:R-:W-:Y:S04]  /*0b80*/  STL [R27+0x2124], R26 ;  /* 0x0021241a1b007387 */ /* 0x000fe80000100800 */
[----:B------:R1:W-:Y:S04]  /*0b90*/  STL [R27+0x2b50], R26 ;  /* 0x002b501a1b007387 */ /* 0x0003e80000100800 */
[----:B------:R-:W3:Y:S04]  /*0ba0*/  LDG.E R10, desc[UR8][R20.64] ;  /* 0x00000008140a7981 */ /* 0x000ee8000c1e1900 */
[----:B-1----:R-:W3:Y:S04]  /*0bb0*/  LDG.E R26, desc[UR8][R20.64+0x8] ;  /* 0x00000808141a7981 */ /* 0x002ee8000c1e1900 */
[----:B------:R-:W-:Y:S04]  /*0bc0*/  STL [R27+0x2120], R11 ;  /* 0x0021200b1b007387 */ /* 0x000fe80000100800 */
[----:B------:R1:W-:Y:S04]  /*0bd0*/  STL [R27+0x2b4c], R11 ;  /* 0x002b4c0b1b007387 */ /* 0x0003e80000100800 */
[----:B-1----:R-:W3:Y:S01]  /*0be0*/  LDG.E R11, desc[UR8][R20.64+0x4] ;  /* 0x00000408140b7981 */ /* 0x002ee2000c1e1900 */
[----:B------:R-:W-:-:S02]  /*0bf0*/  IMAD R22, R22, 0x4, R8 ;  /* 0x0000000416167824 */ /* 0x000fc400078e0208 */
[C---:B0-----:R-:W-:Y:S01]  /*0c00*/  IMAD R7, R5.reuse, 0x4, R8 ;  /* 0x0000000405077824 */ /* 0x041fe200078e0208 */
[----:B----4-:R-:W-:Y:S04]  /*0c10*/  STL [R27+0x2128], R4 ;  /* 0x002128041b007387 */ /* 0x010fe80000100800 */
[----:B------:R0:W-:Y:S04]  /*0c20*/  STL [R27+0x2b54], R4 ;  /* 0x002b54041b007387 */ /* 0x0001e80000100800 */
[----:B------:R-:W-:Y:S04]  /*0c30*/  STL [R27+0x212c], R29 ;  /* 0x00212c1d1b007387 */ /* 0x000fe80000100800 */
[----:B------:R-:W-:Y:S01]  /*0c40*/  STL [R27+0x2b58], R29 ;  /* 0x002b581d1b007387 */ /* 0x000fe20000100800 */
[----:B------:R-:W-:Y:S01]  /*0c50*/  ISETP.NE.AND P0, PT, R5, 0x288, PT ;  /* 0x000002880500780c */ /* 0x000fe20003f05270 */
[----:B------:R-:W-:-:S02]  /*0c60*/  VIADD R6, R7, 0x2120 ;  /* 0x0000212007067836 */ /* 0x000fc40000000000 */
[----:B0-----:R-:W-:Y:S01]  /*0c70*/  VIADD R4, R7, 0x2b4c ;  /* 0x00002b4c07047836 */ /* 0x001fe20000000000 */
[----:B--2---:R-:W-:Y:S04]  /*0c80*/  STL [R22+0x2120], R28 ;  /* 0x0021201c16007387 */ /* 0x004fe80000100800 */
[----:B------:R-:W-:Y:S04]  /*0c90*/  STL [R22+0x2b4c], R28 ;  /* 0x002b4c1c16007387 */ /* 0x000fe80000100800 */
[----:B---3--:R-:W-:Y:S04]  /*0ca0*/  STL [R22+0x2124], R25 ;  /* 0x0021241916007387 */ /* 0x008fe80000100800 */
        /* <DEDUP_REMOVED lines=8> */
[----:B------:R0:W-:Y:S04]  /*0d30*/  STL [R7+0x2b4c], R10 ;  /* 0x002b4c0a07007387 */ /* 0x0001e80000100800 */
[----:B------:R-:W-:Y:S04]  /*0d40*/  STL [R7+0x2124], R11 ;  /* 0x0021240b07007387 */ /* 0x000fe80000100800 */
[----:B------:R1:W-:Y:S01]  /*0d50*/  STL [R7+0x2b50], R11 ;  /* 0x002b500b07007387 */ /* 0x0003e20000100800 */
[----:B0-----:R-:W-:Y:S01]  /*0d60*/  IMAD.MOV.U32 R10, RZ, RZ, R20 ;  /* 0x000000ffff0a7224 */ /* 0x001fe200078e0014 */
[----:B-1----:R-:W-:Y:S01]  /*0d70*/  MOV R11, R21 ;  /* 0x00000015000b7202 */ /* 0x002fe20000000f00 */
[----:B------:R-:W-:Y:S06]  /*0d80*/  @P0 BRA `(.L_x_9) ;  /* 0xfffffff4008c0947 */ /* 0x000fec000383ffff */
[----:B------:R-:W0:Y:S02]  /*0d90*/  LDCU UR4, c[0x0][0x398] ;  /* 0x00007300ff0477ac */ /* 0x000e240008000800 */
[----:B0-----:R-:W-:-:S09]  /*0da0*/  UISETP.GE.AND UP0, UPT, UR4, 0x1, UPT ;  /* 0x000000010400788c */ /* 0x001fd2000bf06270 */
[----:B------:R-:W-:Y:S05]  /*0db0*/  BRA.U !UP0, `(.L_x_10) ;  /* 0x0000006508487547 */ /* 0x000fea000b800000 */
[C---:B------:R-:W-:Y:S01]  /*0dc0*/  VIADD R22, R1.reuse, 0x16e4 ;  /* 0x000016e401167836 */ /* 0x040fe20000000000 */
[----:B------:R-:W-:Y:S01]  /*0dd0*/  UMOV UR4, URZ ;  /* 0x000000ff00047c82 */ /* 0x000fe20008000000 */
[----:B------:R-:W-:-:S07]  /*0de0*/  VIADD R21, R1, 0x2110 ;  /* 0x0000211001157836 */ /* 0x000fce0000000000 */
.L_x_38:
[----:B-1---5:R-:W-:Y:S01]  /*0df0*/  SHF.R.U32.HI R4, RZ, 0x2, R3 ;  /* 0x00000002ff047819 */ /* 0x022fe20000011603 */
[----:B--2---:R-:W-:Y:S01]  /*0e00*/  IMAD.SHL.U32 R6, R15, 0x10, RZ ;  /* 0x000000100f067824 */ /* 0x004fe200078e00ff */
[----:B------:R-:W-:Y:S01]  /*0e10*/  SHF.R.U32.HI R5, RZ, 0x2, R16 ;  /* 0x00000002ff057819 */ /* 0x000fe20000011610 */
[----:B------:R-:W0:Y:S01]  /*0e20*/  LDCU UR5, c[0x0][0x398] ;  /* 0x00007300ff0577ac */ /* 0x000e220008000800 */
[----:B------:R-:W-:Y:S02]  /*0e30*/  LOP3.LUT R4, R4, R3, RZ, 0x3c, !PT ;  /* 0x0000000304047212 */ /* 0x000fe400078e3cff */
[----:B------:R-:W-:Y:S02]  /*0e40*/  LOP3.LUT R16, R5, R16, RZ, 0x3c, !PT ;  /* 0x0000001005107212 */ /* 0x000fe400078e3cff */
[----:B------:R-:W-:-:S04]  /*0e50*/  SHF.L.U32 R3, R4, 0x1, RZ ;  /* 0x0000000104037819 */ /* 0x000fc800000006ff */
[----:B------:R-:W-:-:S04]  /*0e60*/  LOP3.LUT R3, R15, R6, R3, 0x96, !PT ;  /* 0x000000060f037212 */ /* 0x000fc800078e9603 */
[----:B------:R-:W-:Y:S01]  /*0e70*/  LOP3.LUT R5, R3, R4, RZ, 0x3c, !PT ;  /* 0x0000000403057212 */ /* 0x000fe200078e3cff */
[----:B------:R-:W-:-:S04]  /*0e80*/  IMAD.SHL.U32 R4, R16, 0x2, RZ ;  /* 0x0000000210047824 */ /* 0x000fc800078e00ff */
[----:B------:R-:W-:-:S05]  /*0e90*/  IMAD.SHL.U32 R3, R5, 0x10, RZ ;  /* 0x0000001005037824 */ /* 0x000fca00078e00ff */
[----:B------:R-:W-:-:S04]  /*0ea0*/  LOP3.LUT R4, R16, R4, R3, 0x96, !PT ;  /* 0x0000000410047212 */ /* 0x000fc800078e9603 */
[----:B------:R-:W-:Y:S02]  /*0eb0*/  LOP3.LUT R3, R4, R5, RZ, 0x3c, !PT ;  /* 0x0000000504037212 */ /* 0x000fe400078e3cff */
[C---:B------:R-:W-:Y:S02]  /*0ec0*/  IADD3 R4, PT, PT, R2.reuse, 0x5, R5 ;  /* 0x0000000502047810 */ /* 0x040fe40007ffe005 */
[----:B------:R-:W-:Y:S02]  /*0ed0*/  IADD3 R6, PT, PT, R2, 0xb0f8a, R3 ;  /* 0x000b0f8a02067810 */ /* 0x000fe40007ffe003 */
[----:B------:R-:W-:-:S03]  /*0ee0*/  LOP3.LUT R4, R4, 0xf, RZ, 0xc0, !PT ;  /* 0x0000000f04047812 */ /* 0x000fc600078ec0ff */
[----:B------:R-:W-:-:S05]  /*0ef0*/  IMAD.HI.U32 R7, R6, 0x4ec4ec4f, RZ ;  /* 0x4ec4ec4f06077827 */ /* 0x000fca00078e00ff */
[----:B------:R-:W-:-:S05]  /*0f00*/  SHF.R.U32.HI R7, RZ, 0x3, R7 ;  /* 0x00000003ff077819 */ /* 0x000fca0000011607 */
[----:B------:R-:W-:-:S04]  /*0f10*/  IMAD R7, R7, -0x1a, R6 ;  /* 0xffffffe607077824 */ /* 0x000fc800078e0206 */
[----:B------:R-:W-:-:S04]  /*0f20*/  IMAD R4, R4, 0x1f, R7 ;  /* 0x0000001f04047824 */ /* 0x000fc800078e0207 */
[----:B------:R-:W-:-:S04]  /*0f30*/  VIADD R7, R4, 0x1f ;  /* 0x0000001f04077836 */ /* 0x000fc80000000000 */
[----:B------:R-:W-:-:S05]  /*0f40*/  IMAD R6, R7, 0x4, R0 ;  /* 0x0000000407067824 */ /* 0x000fca00078e0200 */
[----:B------:R-:W2:Y:S04]  /*0f50*/  LDL R11, [R6+0x8] ;  /* 0x00000800060b7983 */ /* 0x000ea80000100800 */
[----:B------:R-:W3:Y:S04]  /*0f60*/  LDL R10, [R6+0x4] ;  /* 0x00000400060a7983 */ /* 0x000ee80000100800 */
[----:B------:R-:W4:Y:S04]  /*0f70*/  LDL R9, [R6+0xc] ;  /* 0x00000c0006097983 */ /* 0x000f280000100800 */
[----:B------:R-:W4:Y:S01]  /*0f80*/  LDL R7, [R6+0x10] ;  /* 0x0000100006077983 */ /* 0x000f220000100800 */
[----:B------:R-:W-:-:S02]  /*0f90*/  SHF.R.U32.HI R16, RZ, 0x2, R17 ;  /* 0x00000002ff107819 */ /* 0x000fc40000011611 */
[----:B------:R-:W-:Y:S02]  /*0fa0*/  SHF.L.U32 R20, R3, 0x4, RZ ;  /* 0x0000000403147819 */ /* 0x000fe400000006ff */
[----:B------:R-:W-:Y:S02]  /*0fb0*/  LOP3.LUT R16, R16, R17, RZ, 0x3c, !PT ;  /* 0x0000001110107212 */ /* 0x000fe400078e3cff */
[----:B------:R-:W-:Y:S02]  /*0fc0*/  SHF.R.U32.HI R25, RZ, 0x2, R14 ;  /* 0x00000002ff197819 */ /* 0x000fe4000001160e */
[----:B------:R-:W-:Y:S01]  /*0fd0*/  SHF.R.U32.HI R24, RZ, 0x2, R5 ;  /* 0x00000002ff187819 */ /* 0x000fe20000011605 */
[----:B------:R-:W-:Y:S01]  /*0fe0*/  IMAD.SHL.U32 R17, R16, 0x2, RZ ;  /* 0x0000000210117824 */ /* 0x000fe200078e00ff */
[----:B------:R-:W-:Y:S02]  /*0ff0*/  LOP3.LUT R25, R25, R14, RZ, 0x3c, !PT ;  /* 0x0000000e19197212 */ /* 0x000fe400078e3cff */
[----:B------:R-:W-:-:S02]  /*1000*/  LOP3.LUT R5, R24, R5, RZ, 0x3c, !PT ;  /* 0x0000000518057212 */ /* 0x000fc400078e3cff */
[----:B------:R-:W-:Y:S02]  /*1010*/  LOP3.LUT R17, R3, R20, R17, 0x96, !PT ;  /* 0x0000001403117212 */ /* 0x000fe400078e9611 */
[----:B------:R-:W-:Y:S02]  /*1020*/  SHF.R.U32.HI R20, RZ, 0x2, R15 ;  /* 0x00000002ff147819 */ /* 0x000fe4000001160f */
[----:B------:R-:W-:Y:S01]  /*1030*/  LOP3.LUT R14, R17, R16, RZ, 0x3c, !PT ;  /* 0x00000010110e7212 */ /* 0x000fe200078e3cff */
[----:B------:R-:W-:Y:S01]  /*1040*/  IMAD.SHL.U32 R16, R25, 0x2, RZ ;  /* 0x0000000219107824 */ /* 0x000fe200078e00ff */
[----:B------:R-:W-:-:S03]  /*1050*/  LOP3.LUT R15, R20, R15, RZ, 0x3c, !PT ;  /* 0x0000000f140f7212 */ /* 0x000fc600078e3cff */
[----:B------:R-:W-:Y:S02]  /*1060*/  IMAD.SHL.U32 R17, R14, 0x10, RZ ;  /* 0x000000100e117824 */ /* 0x000fe400078e00ff */
[----:B------:R-:W-:-:S03]  /*1070*/  IMAD.SHL.U32 R20, R15, 0x2, RZ ;  /* 0x000000020f147824 */ /* 0x000fc600078e00ff */
[----:B------:R-:W-:-:S04]  /*1080*/  LOP3.LUT R16, R14, R17, R16, 0x96, !PT ;  /* 0x000000110e107212 */ /* 0x000fc800078e9610 */
[----:B------:R-:W-:-:S05]  /*1090*/  LOP3.LUT R17, R16, R25, RZ, 0x3c, !PT ;  /* 0x0000001910117212 */ /* 0x000fca00078e3cff */
[----:B------:R-:W-:-:S05]  /*10a0*/  IMAD.SHL.U32 R16, R17, 0x10, RZ ;  /* 0x0000001011107824 */ /* 0x000fca00078e00ff */
[----:B------:R-:W-:Y:S01]  /*10b0*/  LOP3.LUT R16, R17, R16, R20, 0x96, !PT ;  /* 0x0000001011107212 */ /* 0x000fe200078e9614 */
[----:B------:R-:W-:-:S03]  /*10c0*/  IMAD.SHL.U32 R20, R5, 0x2, RZ ;  /* 0x0000000205147824 */ /* 0x000fc600078e00ff */
[----:B------:R-:W-:-:S04]  /*10d0*/  LOP3.LUT R15, R16, R15, RZ, 0x3c, !PT ;  /* 0x0000000f100f7212 */ /* 0x000fc800078e3cff */
[----:B------:R-:W-:-:S04]  /*10e0*/  SHF.L.U32 R16, R15, 0x4, RZ ;  /* 0x000000040f107819 */ /* 0x000fc800000006ff */
[----:B------:R-:W-:Y:S01]  /*10f0*/  LOP3.LUT R24, R15, R16, R20, 0x96, !PT ;  /* 0x000000100f187212 */ /* 0x000fe200078e9614 */
[----:B------:R-:W-:Y:S01]  /*1100*/  IMAD.IADD R20, R17, 0x1, R2 ;  /* 0x0000000111147824 */ /* 0x000fe200078e0202 */
[----:B------:R-:W-:Y:S02]  /*1110*/  LOP3.LUT R16, RZ, R2, RZ, 0x33, !PT ;  /* 0x00000002ff107212 */ /* 0x000fe400078e33ff */
[----:B------:R-:W-:Y:S01]  /*1120*/  LOP3.LUT R5, R24, R5, RZ, 0x3c, !PT ;  /* 0x0000000518057212 */ /* 0x000fe200078e3cff */
[----:B------:R-:W-:Y:S01]  /*1130*/  VIADD R24, R4, 0x3e ;  /* 0x0000003e04187836 */ /* 0x000fe20000000000 */
[----:B--2---:R-:W-:Y:S01]  /*1140*/  LOP3.LUT R25, R11, 0x1, R20, 0x78, !PT ;  /* 0x000000010b197812 */ /* 0x004fe200078e7814 */
[----:B------:R-:W-:Y:S02]  /*1150*/  IMAD.IADD R11, R14, 0x1, R16 ;  /* 0x000000010e0b7824 */ /* 0x000fe400078e0210 */
[----:B------:R-:W-:Y:S02]  /*1160*/  IMAD.IADD R16, R16, 0x1, R15 ;  /* 0x0000000110107824 */ /* 0x000fe400078e020f */
[----:B------:R-:W-:Y:S01]  /*1170*/  IMAD.IADD R20, R5, 0x1, R2 ;  /* 0x0000000105147824 */ /* 0x000fe200078e0202 */
[----:B---3--:R-:W-:Y:S01]  /*1180*/  LOP3.LUT R27, R10, 0x1, R11, 0x78, !PT ;  /* 0x000000010a1b7812 */ /* 0x008fe200078e780b */
[----:B------:R1:W-:Y:S01]  /*1190*/  STL [R6+0x8], R25 ;  /* 0x0000081906007387 */ /* 0x0003e20000100800 */
[----:B----4-:R-:W-:-:S02]  /*11a0*/  LOP3.LUT R29, R9, 0x1, R16, 0x78, !PT ;  /* 0x00000001091d7812 */ /* 0x010fc400078e7810 */
[----:B------:R-:W-:Y:S01]  /*11b0*/  LEA R9, R24, R0, 0x2 ;  /* 0x0000000018097211 */ /* 0x000fe200078e10ff */
[----:B------:R-:W-:Y:S01]  /*11c0*/  STL [R6+0x4], R27 ;  /* 0x0000041b06007387 */ /* 0x000fe20000100800 */
[----:B------:R-:W-:-:S03]  /*11d0*/  LOP3.LUT R7, R7, 0x1, R20, 0x78, !PT ;  /* 0x0000000107077812 */ /* 0x000fc600078e7814 */
[----:B------:R-:W-:Y:S04]  /*11e0*/  STL [R6+0xc], R29 ;  /* 0x00000c1d06007387 */ /* 0x000fe80000100800 */
[----:B------:R2:W-:Y:S04]  /*11f0*/  STL [R6+0x10], R7 ;  /* 0x0000100706007387 */ /* 0x0005e80000100800 */
[----:B------:R-:W3:Y:S04]  /*1200*/  LDL R20, [R9+0x4] ;  /* 0x0000040009147983 */ /* 0x000ee80000100800 */
[----:B------:R-:W4:Y:S04]  /*1210*/  LDL R16, [R9+0x8] ;  /* 0x0000080009107983 */ /* 0x000f280000100800 */
[----:B------:R-:W4:Y:S04]  /*1220*/  LDL R11, [R9+0xc] ;  /* 0x00000c00090b7983 */ /* 0x000f280000100800 */
[----:B------:R-:W4:Y:S01]  /*1230*/  LDL R10, [R9+0x10] ;  /* 0x00001000090a7983 */ /* 0x000f220000100800 */
[----:B------:R-:W-:Y:S01]  /*1240*/  SHF.R.U32.HI R24, RZ, 0x2, R3 ;  /* 0x00000002ff187819 */ /* 0x000fe20000011603 */
[----:B------:R-:W-:Y:S01]  /*1250*/  IMAD.SHL.U32 R26, R5, 0x10, RZ ;  /* 0x00000010051a7824 */ /* 0x000fe200078e00ff */
[----:B-1----:R-:W-:-:S02]  /*1260*/  SHF.R.U32.HI R25, RZ, 0x2, R14 ;  /* 0x00000002ff197819 */ /* 0x002fc4000001160e */
[----:B------:R-:W-:Y:S02]  /*1270*/  LOP3.LUT R24, R24, R3, RZ, 0x3c, !PT ;  /* 0x0000000318187212 */ /* 0x000fe400078e3cff */
[----:B------:R-:W-:-:S03]  /*1280*/  LOP3.LUT R25, R25, R14, RZ, 0x3c, !PT ;  /* 0x0000000e19197212 */ /* 0x000fc600078e3cff */
[----:B------:R-:W-:Y:S02]  /*1290*/  IMAD.SHL.U32 R3, R24, 0x2, RZ ;  /* 0x0000000218037824 */ /* 0x000fe400078e00ff */
[----:B--2---:R-:W-:-:S03]  /*12a0*/  IMAD.SHL.U32 R7, R25, 0x2, RZ ;  /* 0x0000000219077824 */ /* 0x004fc600078e00ff */
[----:B------:R-:W-:Y:S02]  /*12b0*/  LOP3.LUT R3, R5, R26, R3, 0x96, !PT ;  /* 0x0000001a05037212 */ /* 0x000fe400078e9603 */
[----:B------:R-:W-:Y:S02]  /*12c0*/  SHF.R.U32.HI R26, RZ, 0x2, R15 ;  /* 0x00000002ff1a7819 */ /* 0x000fe4000001160f */
[----:B------:R-:W-:Y:S02]  /*12d0*/  LOP3.LUT R6, R3, R24, RZ, 0x3c, !PT ;  /* 0x0000001803067212 */ /* 0x000fe400078e3cff */
[----:B------:R-:W-:Y:S02]  /*12e0*/  SHF.R.U32.HI R24, RZ, 0x2, R17 ;  /* 0x00000002ff187819 */ /* 0x000fe40000011611 */
[----:B------:R-:W-:Y:S01]  /*12f0*/  LOP3.LUT R26, R26, R15, RZ, 0x3c, !PT ;  /* 0x0000000f1a1a7212 */ /* 0x000fe200078e3cff */
[----:B------:R-:W-:Y:S01]  /*1300*/  IMAD.SHL.U32 R3, R6, 0x10, RZ ;  /* 0x0000001006037824 */ /* 0x000fe200078e00ff */
[----:B------:R-:W-:-:S03]  /*1310*/  LOP3.LUT R24, R24, R17, RZ, 0x3c, !PT ;  /* 0x0000001118187212 */ /* 0x000fc600078e3cff */
[----:B------:R-:W-:Y:S01]  /*1320*/  IMAD.SHL.U32 R15, R26, 0x2, RZ ;  /* 0x000000021a0f7824 */ /* 0x000fe200078e00ff */
[----:B------:R-:W-:Y:S01]  /*1330*/  LOP3.LUT R14, R6, R3, R7, 0x96, !PT ;  /* 0x00000003060e7212 */ /* 0x000fe200078e9607 */
[----:B------:R-:W-:Y:S01]  /*1340*/  IMAD.SHL.U32 R3, R24, 0x2, RZ ;  /* 0x0000000218037824 */ /* 0x000fe200078e00ff */
[----:B------:R-:W-:Y:S02]  /*1350*/  LOP3.LUT R7, RZ, R6, RZ, 0x33, !PT ;  /* 0x00000006ff077212 */ /* 0x000fe400078e33ff */
[----:B------:R-:W-:-:S04]  /*1360*/  LOP3.LUT R17, R14, R25, RZ, 0x3c, !PT ;  /* 0x000000190e117212 */ /* 0x000fc800078e3cff */
[----:B------:R-:W-:-:S04]  /*1370*/  SHF.L.U32 R14, R17, 0x4, RZ ;  /* 0x00000004110e7819 */ /* 0x000fc800000006ff */
[----:B------:R-:W-:-:S04]  /*1380*/  LOP3.LUT R3, R17, R14, R3, 0x96, !PT ;  /* 0x0000000e11037212 */ /* 0x000fc800078e9603 */
[----:B------:R-:W-:-:S04]  /*1390*/  LOP3.LUT R3, R3, R24, RZ, 0x3c, !PT ;  /* 0x0000001803037212 */ /* 0x000fc800078e3cff */
[----:B------:R-:W-:Y:S01]  /*13a0*/  LOP3.LUT R25, RZ, R3, RZ, 0x33, !PT ;  /* 0x00000003ff197212 */ /* 0x000fe200078e33ff */
[----:B------:R-:W-:-:S05]  /*13b0*/  IMAD.SHL.U32 R14, R3, 0x10, RZ ;  /* 0x00000010030e7824 */ /* 0x000fca00078e00ff */
[----:B------:R-:W-:Y:S01]  /*13c0*/  LOP3.LUT R27, R3, R14, R15, 0x96, !PT ;  /* 0x0000000e031b7212 */ /* 0x000fe200078e960f */
[--C-:B------:R-:W-:Y:S02]  /*13d0*/  IMAD.IADD R15, R7, 0x1, R2.reuse ;  /* 0x00000001070f7824 */ /* 0x100fe400078e0202 */
[----:B------:R-:W-:Y:S01]  /*13e0*/  IMAD.IADD R14, R25, 0x1, R2 ;  /* 0x00000001190e7824 */ /* 0x000fe200078e0202 */
[----:B------:R-:W-:Y:S01]  /*13f0*/  LOP3.LUT R7, R27, R26, RZ, 0x3c, !PT ;  /* 0x0000001a1b077212 */ /* 0x000fe200078e3cff */
[----:B------:R-:W-:-:S03]  /*1400*/  VIADD R27, R4, 0x5d ;  /* 0x0000005d041b7836 */ /* 0x000fc60000000000 */
[----:B------:R-:W-:Y:S02]  /*1410*/  IADD3 R25, PT, PT, R7, R2, RZ ;  /* 0x0000000207197210 */ /* 0x000fe40007ffe0ff */
[----:B---3--:R-:W-:Y:S01]  /*1420*/  LOP3.LUT R20, R20, 0x1, R15, 0x78, !PT ;  /* 0x0000000114147812 */ /* 0x008fe200078e780f */
[----:B------:R-:W-:-:S04]  /*1430*/  IMAD.IADD R15, R17, 0x1, R2 ;  /* 0x00000001110f7824 */ /* 0x000fc800078e0202 */
[----:B------:R1:W-:Y:S01]  /*1440*/  STL [R9+0x4], R20 ;  /* 0x0000041409007387 */ /* 0x0003e20000100800 */
[----:B----4-:R-:W-:Y:S02]  /*1450*/  LOP3.LUT R24, R16, 0x1, R15, 0x78, !PT ;  /* 0x0000000110187812 */ /* 0x010fe400078e780f */
[----:B------:R-:W-:-:S03]  /*1460*/  LOP3.LUT R26, R11, 0x1, R14, 0x78, !PT ;  /* 0x000000010b1a7812 */ /* 0x000fc600078e780e */
[----:B------:R2:W-:Y:S01]  /*1470*/  STL [R9+0x8], R24 ;  /* 0x0000081809007387 */ /* 0x0005e20000100800 */
[----:B------:R-:W-:Y:S01]  /*1480*/  LOP3.LUT R28, R10, 0x1, R25, 0x78, !PT ;  /* 0x000000010a1c7812 */ /* 0x000fe200078e7819 */
[----:B------:R-:W-:Y:S02]  /*1490*/  IMAD R10, R27, 0x4, R0 ;  /* 0x000000041b0a7824 */ /* 0x000fe400078e0200 */
[----:B------:R-:W-:Y:S04]  /*14a0*/  STL [R9+0xc], R26 ;  /* 0x00000c1a09007387 */ /* 0x000fe80000100800 */
[----:B------:R3:W-:Y:S04]  /*14b0*/  STL [R9+0x10], R28 ;  /* 0x0000101c09007387 */ /* 0x0007e80000100800 */
[----:B------:R-:W4:Y:S04]  /*14c0*/  LDL R16, [R10+0x4] ;  /* 0x000004000a107983 */ /* 0x000f280000100800 */
[----:B------:R-:W4:Y:S04]  /*14d0*/  LDL R15, [R10+0x8] ;  /* 0x000008000a0f7983 */ /* 0x000f280000100800 */
[----:B------:R-:W4:Y:S04]  /*14e0*/  LDL R14, [R10+0xc] ;  /* 0x00000c000a0e7983 */ /* 0x000f280000100800 */
[----:B------:R-:W4:Y:S01]  /*14f0*/  LDL R11, [R10+0x10] ;  /* 0x000010000a0b7983 */ /* 0x000f220000100800 */
[----:B------:R-:W-:Y:S01]  /*1500*/  SHF.R.U32.HI R25, RZ, 0x2, R5 ;  /* 0x00000002ff197819 */ /* 0x000fe20000011605 */
[----:B-1----:R-:W-:Y:S01]  /*1510*/  IMAD.SHL.U32 R20, R7, 0x10, RZ ;  /* 0x0000001007147824 */ /* 0x002fe200078e00ff */
[----:B------:R-:W-:Y:S01]  /*1520*/  SHF.R.U32.HI R27, RZ, 0x2, R6 ;  /* 0x00000002ff1b7819 */ /* 0x000fe20000011606 */
[----:B------:R-:W-:Y:S01]  /*1530*/  VIADD R4, R4, 0x7c ;  /* 0x0000007c04047836 */ /* 0x000fe20000000000 */
[----:B------:R-:W-:-:S02]  /*1540*/  LOP3.LUT R25, R25, R5, RZ, 0x3c, !PT ;  /* 0x0000000519197212 */ /* 0x000fc400078e3cff */
[----:B------:R-:W-:Y:S02]  /*1550*/  LOP3.LUT R27, R27, R6, RZ, 0x3c, !PT ;  /* 0x000000061b1b7212 */ /* 0x000fe400078e3cff */
[----:B--2---:R-:W-:Y:S01]  /*1560*/  SHF.R.U32.HI R24, RZ, 0x2, R3 ;  /* 0x00000002ff187819 */ /* 0x004fe20000011603 */
[----:B------:R-:W-:-:S03]  /*1570*/  IMAD.SHL.U32 R5, R25, 0x2, RZ ;  /* 0x0000000219057824 */ /* 0x000fc600078e00ff */
[----:B------:R-:W-:Y:S02]  /*1580*/  LOP3.LUT R24, R24, R3, RZ, 0x3c, !PT ;  /* 0x0000000318187212 */ /* 0x000fe400078e3cff */
[----:B------:R-:W-:Y:S01]  /*1590*/  LOP3.LUT R20, R7, R20, R5, 0x96, !PT ;  /* 0x0000001407147212 */ /* 0x000fe200078e9605 */
[----:B------:R-:W-:-:S03]  /*15a0*/  IMAD.SHL.U32 R5, R27, 0x2, RZ ;  /* 0x000000021b057824 */ /* 0x000fc600078e00ff */
[----:B---3--:R-:W-:Y:S02]  /*15b0*/  LOP3.LUT R9, R20, R25, RZ, 0x3c, !PT ;  /* 0x0000001914097212 */ /* 0x008fe400078e3cff */
[----:B------:R-:W-:Y:S02]  /*15c0*/  SHF.R.U32.HI R20, RZ, 0x2, R17 ;  /* 0x00000002ff147819 */ /* 0x000fe40000011611 */
[C---:B------:R-:W-:Y:S02]  /*15d0*/  SHF.L.U32 R6, R9.reuse, 0x4, RZ ;  /* 0x0000000409067819 */ /* 0x040fe400000006ff */
[----:B------:R-:W-:Y:S02]  /*15e0*/  LOP3.LUT R20, R20, R17, RZ, 0x3c, !PT ;  /* 0x0000001114147212 */ /* 0x000fe400078e3cff */
[----:B------:R-:W-:Y:S02]  /*15f0*/  LOP3.LUT R6, R9, R6, R5, 0x96, !PT ;  /* 0x0000000609067212 */ /* 0x000fe400078e9605 */
[----:B------:R-:W-:Y:S01]  /*1600*/  LOP3.LUT R3, RZ, R9, RZ, 0x33, !PT ;  /* 0x00000009ff037212 */ /* 0x000fe200078e33ff */
[----:B------:R-:W-:Y:S01]  /*1610*/  IMAD.SHL.U32 R17, R20, 0x2, RZ ;  /* 0x0000000214117824 */ /* 0x000fe200078e00ff */
[----:B------:R-:W-:-:S05]  /*1620*/  LOP3.LUT R5, R6, R27, RZ, 0x3c, !PT ;  /* 0x0000001b06057212 */ /* 0x000fca00078e3cff */
[----:B------:R-:W-:-:S05]  /*1630*/  IMAD.SHL.U32 R6, R5, 0x10, RZ ;  /* 0x0000001005067824 */ /* 0x000fca00078e00ff */
[----:B------:R-:W-:-:S04]  /*1640*/  LOP3.LUT R17, R5, R6, R17, 0x96, !PT ;  /* 0x0000000605117212 */ /* 0x000fc800078e9611 */
[----:B------:R-:W-:Y:S01]  /*1650*/  LOP3.LUT R6, R17, R20, RZ, 0x3c, !PT ;  /* 0x0000001411067212 */ /* 0x000fe200078e3cff */
[----:B------:R-:W-:-:S03]  /*1660*/  IMAD.SHL.U32 R20, R24, 0x2, RZ ;  /* 0x0000000218147824 */ /* 0x000fc600078e00ff */
[----:B------:R-:W-:Y:S01]  /*1670*/  LOP3.LUT R25, RZ, R6, RZ, 0x33, !PT ;  /* 0x00000006ff197212 */ /* 0x000fe200078e33ff */
[----:B------:R-:W-:-:S04]  /*1680*/  IMAD.SHL.U32 R17, R6, 0x10, RZ ;  /* 0x0000001006117824 */ /* 0x000fc800078e00ff */
[----:B------:R-:W-:Y:S01]  /*1690*/  IMAD.IADD R25, R25, 0x1, R2 ;  /* 0x0000000119197824 */ /* 0x000fe200078e0202 */
[----:B------:R-:W-:Y:S01]  /*16a0*/  LOP3.LUT R27, R6, R17, R20, 0x96, !PT ;  /* 0x00000011061b7212 */ /* 0x000fe200078e9614 */
[----:B------:R-:W-:-:S03]  /*16b0*/  IMAD.IADD R17, R3, 0x1, R2 ;  /* 0x0000000103117824 */ /* 0x000fc600078e0202 */
[----:B------:R-:W-:-:S05]  /*16c0*/  LOP3.LUT R3, R27, R24, RZ, 0x3c, !PT ;  /* 0x000000181b037212 */ /* 0x000fca00078e3cff */
[----:B------:R-:W-:Y:S01]  /*16d0*/  IMAD.IADD R20, R3, 0x1, R2 ;  /* 0x0000000103147824 */ /* 0x000fe200078e0202 */
[----:B----4-:R-:W-:Y:S02]  /*16e0*/  LOP3.LUT R17, R16, 0x1, R17, 0x78, !PT ;  /* 0x0000000110117812 */ /* 0x010fe400078e7811 */
[----:B------:R-:W-:-:S03]  /*16f0*/  IADD3 R16, PT, PT, R5, R2, RZ ;  /* 0x0000000205107210 */ /* 0x000fc60007ffe0ff */
[----:B------:R-:W-:Y:S01]  /*1700*/  STL [R10+0x4], R17 ;  /* 0x000004110a007387 */ /* 0x000fe20000100800 */
[----:B------:R-:W-:Y:S02]  /*1710*/  LOP3.LUT R15, R15, 0x1, R16, 0x78, !PT ;  /* 0x000000010f0f7812 */ /* 0x000fe400078e7810 */
[----:B------:R-:W-:-:S03]  /*1720*/  LOP3.LUT R27, R14, 0x1, R25, 0x78, !PT ;  /* 0x000000010e1b7812 */ /* 0x000fc600078e7819 */
[----:B------:R-:W-:Y:S01]  /*1730*/  STL [R10+0x8], R15 ;  /* 0x0000080f0a007387 */ /* 0x000fe20000100800 */
[----:B------:R-:W-:Y:S01]  /*1740*/  LOP3.LUT R29, R11, 0x1, R20, 0x78, !PT ;  /* 0x000000010b1d7812 */ /* 0x000fe200078e7814 */
[----:B------:R-:W-:Y:S02]  /*1750*/  IMAD R11, R4, 0x4, R0 ;  /* 0x00000004040b7824 */ /* 0x000fe400078e0200 */
[----:B------:R-:W-:Y:S04]  /*1760*/  STL [R10+0xc], R27 ;  /* 0x00000c1b0a007387 */ /* 0x000fe80000100800 */
[----:B------:R1:W-:Y:S04]  /*1770*/  STL [R10+0x10], R29 ;  /* 0x0000101d0a007387 */ /* 0x0003e80000100800 */
        /* <DEDUP_REMOVED lines=8> */
[----:B-1----:R-:W-:Y:S01]  /*1800*/  SHF.R.U32.HI R10, RZ, 0x2, R5 ;  /* 0x00000002ff0a7819 */ /* 0x002fe20000011605 */
[----:B------:R-:W-:Y:S01]  /*1810*/  IMAD.SHL.U32 R7, R14, 0x2, RZ ;  /* 0x000000020e077824 */ /* 0x000fe200078e00ff */
[----:B------:R-:W-:Y:S02]  /*1820*/  LOP3.LUT R26, R26, R9, RZ, 0x3c, !PT ;  /* 0x000000091a1a7212 */ /* 0x000fe400078e3cff */
[----:B------:R-:W-:-:S02]  /*1830*/  LOP3.LUT R10, R10, R5, RZ, 0x3c, !PT ;  /* 0x000000050a0a7212 */ /* 0x000fc400078e3cff */
[----:B------:R-:W-:Y:S01]  /*1840*/  LOP3.LUT R7, R3, R16, R7, 0x96, !PT ;  /* 0x0000001003077212 */ /* 0x000fe200078e9607 */
[----:B------:R-:W-:Y:S02]  /*1850*/  IMAD.SHL.U32 R9, R26, 0x2, RZ ;  /* 0x000000021a097824 */ /* 0x000fe400078e00ff */
[----:B------:R-:W-:Y:S01]  /*1860*/  IMAD.SHL.U32 R5, R10, 0x2, RZ ;  /* 0x000000020a057824 */ /* 0x000fe200078e00ff */
[----:B------:R-:W-:-:S05]  /*1870*/  LOP3.LUT R16, R7, R14, RZ, 0x3c, !PT ;  /* 0x0000000e07107212 */ /* 0x000fca00078e3cff */
[----:B------:R-:W-:-:S05]  /*1880*/  IMAD.SHL.U32 R7, R16, 0x10, RZ ;  /* 0x0000001010077824 */ /* 0x000fca00078e00ff */
[----:B------:R-:W-:-:S04]  /*1890*/  LOP3.LUT R7, R16, R7, R9, 0x96, !PT ;  /* 0x0000000710077212 */ /* 0x000fc800078e9609 */
[----:B------:R-:W-:Y:S02]  /*18a0*/  LOP3.LUT R17, R7, R26, RZ, 0x3c, !PT ;  /* 0x0000001a07117212 */ /* 0x000fe400078e3cff */
[----:B------:R-:W-:-:S03]  /*18b0*/  SHF.R.U32.HI R7, RZ, 0x2, R6 ;  /* 0x00000002ff077819 */ /* 0x000fc60000011606 */
[----:B------:R-:W-:Y:S01]  /*18c0*/  IMAD.SHL.U32 R14, R17, 0x10, RZ ;  /* 0x00000010110e7824 */ /* 0x000fe200078e00ff */
[----:B------:R-:W-:-:S04]  /*18d0*/  LOP3.LUT R7, R7, R6, RZ, 0x3c, !PT ;  /* 0x0000000607077212 */ /* 0x000fc800078e3cff */
[----:B------:R-:W-:Y:S01]  /*18e0*/  LOP3.LUT R5, R17, R14, R5, 0x96, !PT ;  /* 0x0000000e11057212 */ /* 0x000fe200078e9605 */
[----:B------:R-:W-:-:S03]  /*18f0*/  IMAD.SHL.U32 R6, R7, 0x2, RZ ;  /* 0x0000000207067824 */ /* 0x000fc600078e00ff */
[----:B------:R-:W-:-:S04]  /*1900*/  LOP3.LUT R14, R5, R10, RZ, 0x3c, !PT ;  /* 0x0000000a050e7212 */ /* 0x000fc800078e3cff */
[C---:B------:R-:W-:Y:S02]  /*1910*/  SHF.L.U32 R5, R14.reuse, 0x4, RZ ;  /* 0x000000040e057819 */ /* 0x040fe400000006ff */
[----:B------:R-:W-:Y:S02]  /*1920*/  LOP3.LUT R9, RZ, R14, RZ, 0x33, !PT ;  /* 0x0000000eff097212 */ /* 0x000fe400078e33ff */
[----:B------:R-:W-:Y:S02]  /*1930*/  LOP3.LUT R6, R14, R5, R6, 0x96, !PT ;  /* 0x000000050e067212 */ /* 0x000fe400078e9606 */
[----:B------:R-:W-:Y:S01]  /*1940*/  LOP3.LUT R5, RZ, R16, RZ, 0x33, !PT ;  /* 0x00000010ff057212 */ /* 0x000fe200078e33ff */
[--C-:B------:R-:W-:Y:S01]  /*1950*/  IMAD.IADD R10, R9, 0x1, R2.reuse ;  /* 0x00000001090a7824 */ /* 0x100fe200078e0202 */
[----:B------:R-:W-:Y:S01]  /*1960*/  LOP3.LUT R15, R6, R7, RZ, 0x3c, !PT ;  /* 0x00000007060f7212 */ /* 0x000fe200078e3cff */
[--C-:B------:R-:W-:Y:S02]  /*1970*/  IMAD.IADD R7, R17, 0x1, R2.reuse ;  /* 0x0000000111077824 */ /* 0x100fe400078e0202 */
[----:B------:R-:W-:-:S02]  /*1980*/  IMAD.IADD R5, R5, 0x1, R2 ;  /* 0x0000000105057824 */ /* 0x000fc400078e0202 */
[----:B------:R-:W-:-:S03]  /*1990*/  IMAD.IADD R9, R15, 0x1, R2 ;  /* 0x000000010f097824 */ /* 0x000fc600078e0202 */
[----:B--2---:R-:W-:Y:S02]  /*19a0*/  LOP3.LUT R20, R20, 0x1, R5, 0x78, !PT ;  /* 0x0000000114147812 */ /* 0x004fe400078e7805 */
[----:B---3--:R-:W-:-:S03]  /*19b0*/  LOP3.LUT R6, R4, 0x1, R7, 0x78, !PT ;  /* 0x0000000104067812 */ /* 0x008fc600078e7807 */
[----:B------:R1:W-:Y:S01]  /*19c0*/  STL [R11+0x4], R20 ;  /* 0x000004140b007387 */ /* 0x0003e20000100800 */
[----:B----4-:R-:W-:-:S03]  /*19d0*/  LOP3.LUT R10, R25, 0x1, R10, 0x78, !PT ;  /* 0x00000001190a7812 */ /* 0x010fc600078e780a */
[----:B------:R1:W-:Y:S01]  /*19e0*/  STL [R11+0x8], R6 ;  /* 0x000008060b007387 */ /* 0x0003e20000100800 */
[----:B------:R-:W-:-:S03]  /*19f0*/  LOP3.LUT R24, R24, 0x1, R9, 0x78, !PT ;  /* 0x0000000118187812 */ /* 0x000fc600078e7809 */
[----:B------:R1:W-:Y:S04]  /*1a00*/  STL [R11+0xc], R10 ;  /* 0x00000c0a0b007387 */ /* 0x0003e80000100800 */
[----:B------:R1:W-:Y:S04]  /*1a10*/  STL [R11+0x10], R24 ;  /* 0x000010180b007387 */ /* 0x0003e80000100800 */
[----:B------:R-:W2:Y:S04]  /*1a20*/  LDL R5, [R1+0x2ac8] ;  /* 0x002ac80001057983 */ /* 0x000ea80000100800 */
[----:B------:R-:W3:Y:S01]  /*1a30*/  LDL R4, [R1+0x21a0] ;  /* 0x0021a00001047983 */ /* 0x000ee20000100800 */
[----:B------:R-:W-:Y:S01]  /*1a40*/  UIADD3 UR4, UPT, UPT, UR4, 0x1, URZ ;  /* 0x0000000104047890 */ /* 0x000fe2000fffe0ff */
[----:B------:R-:W-:Y:S01]  /*1a50*/  BSSY.RECONVERGENT B0, `(.L_x_11) ;  /* 0x000040c000007945 */ /* 0x000fe20003800200 */
[----:B------:R-:W-:-:S02]  /*1a60*/  VIADD R2, R2, 0x638bda ;  /* 0x00638bda02027836 */ /* 0x000fc40000000000 */
[----:B0-----:R-:W-:Y:S01]  /*1a70*/  UISETP.NE.AND UP0, UPT, UR4, UR5, UPT ;  /* 0x000000050400728c */ /* 0x001fe2000bf05270 */
[----:B--2---:R-:W-:-:S04]  /*1a80*/  ISETP.NE.AND P0, PT, R5, 0x1, PT ;  /* 0x000000010500780c */ /* 0x004fc80003f05270 */
[----:B---3--:R-:W-:-:S13]  /*1a90*/  ISETP.EQ.OR P0, PT, R4, 0x1, !P0 ;  /* 0x000000010400780c */ /* 0x008fda0004702670 */
[----:B-1----:R-:W-:Y:S05]  /*1aa0*/  @P0 BRA `(.L_x_12) ;  /* 0x0000002c00a40947 */ /* 0x002fea0003800000 */
[----:B------:R-:W-:Y:S01]  /*1ab0*/  HFMA2 R6, -RZ, RZ, 0, 5.9604644775390625e-08 ;  /* 0x00000001ff067431 */ /* 0x000fe200000001ff */
[----:B------:R-:W-:Y:S01]  /*1ac0*/  STL.U8 [R1+0x1458], RZ ;  /* 0x001458ff01007387 */ /* 0x000fe20000100000 */
[----:B------:R-:W-:Y:S02]  /*1ad0*/  IMAD.MOV.U32 R4, RZ, RZ, 0x1 ;  /* 0x00000001ff047424 */ /* 0x000fe400078e00ff */
[----:B------:R-:W-:Y:S01]  /*1ae0*/  IMAD.MOV.U32 R5, RZ, RZ, 0x1 ;  /* 0x00000001ff057424 */ /* 0x000fe200078e00ff */
[----:B------:R-:W-:Y:S01]  /*1af0*/  STL.U8 [R1+0x1459], RZ ;  /* 0x001459ff01007387 */ /* 0x000fe20000100000 */
[----:B------:R-:W-:-:S03]  /*1b00*/  IMAD.MOV.U32 R9, RZ, RZ, 0x1 ;  /* 0x00000001ff097424 */ /* 0x000fc600078e00ff */
[----:B------:R-:W-:Y:S04]  /*1b10*/  STL.U8 [R1+0x145a], RZ ;  /* 0x00145aff01007387 */ /* 0x000fe80000100000 */
        /* <DEDUP_REMOVED lines=600> */
[----:B------:R-:W-:Y:S04]  /*40a0*/  STL.U8 [R1+0x1478], R6 ;  /* 0x0014780601007387 */ /* 0x000fe80000100000 */
        /* <DEDUP_REMOVED lines=48> */
[----:B------:R0:W-:Y:S02]  /*43b0*/  STL.64 [R1], R4 ;  /* 0x0000000401007387 */ /* 0x0001e40000100a00 */
[----:B0-----:R-:W-:-:S07]  /*43c0*/  IMAD.MOV.U32 R5, RZ, RZ, RZ ;  /* 0x000000ffff057224 */ /* 0x001fce00078e00ff */
.L_x_22:
[----:B-1----:R-:W-:-:S06]  /*43d0*/  IMAD R10, R5, 0x8, R8 ;  /* 0x00000008050a7824 */ /* 0x002fcc00078e0208 */
[----:B0-----:R-:W2:Y:S01]  /*43e0*/  LDL.64 R10, [R10] ;  /* 0x000000000a0a7983 */ /* 0x001ea20000100a00 */
[----:B------:R-:W-:Y:S02]  /*43f0*/  IADD3 R5, PT, PT, R5, 0x1, RZ ;  /* 0x0000000105057810 */ /* 0x000fe40007ffe0ff */
[----:B--2---:R-:W-:Y:S02]  /*4400*/  ISETP.NE.AND P0, PT, R11, 0x1d, PT ;  /* 0x0000001d0b00780c */ /* 0x004fe40003f05270 */
[----:B------:R-:W-:-:S13]  /*4410*/  ISETP.EQ.AND P1, PT, R10, 0x13, PT ;  /* 0x000000130a00780c */ /* 0x000fda0003f22270 */
[----:B------:R-:W-:Y:S05]  /*4420*/  @!P0 BRA P1, `(.L_x_13) ;  /* 0x00000004004c8947 */ /* 0x000fea0000800000 */
[C---:B------:R-:W-:Y:S01]  /*4430*/  VIADD R24, R10.reuse, 0x1 ;  /* 0x000000010a187836 */ /* 0x040fe20000000000 */
[C---:B------:R-:W-:Y:S01]  /*4440*/  ISETP.GT.U32.AND P1, PT, R11.reuse, 0x1e, PT ;  /* 0x0000001e0b00780c */ /* 0x040fe20003f24070 */
[----:B------:R-:W-:Y:S01]  /*4450*/  VIADD R7, R11, 0x1 ;  /* 0x000000010b077836 */ /* 0x000fe20000000000 */
[----:B------:R-:W-:Y:S01]  /*4460*/  ISETP.GT.U32.AND P0, PT, R10, 0x14, PT ;  /* 0x000000140a00780c */ /* 0x000fe20003f04070 */
[----:B------:R-:W-:Y:S01]  /*4470*/  BSSY.RECONVERGENT B1, `(.L_x_14) ;  /* 0x0000012000017945 */ /* 0x000fe20003800200 */
[----:B------:R-:W-:Y:S02]  /*4480*/  ISETP.GT.U32.OR P2, PT, R24, 0x14, P1 ;  /* 0x000000141800780c */ /* 0x000fe40000f44470 */
[----:B------:R-:W-:-:S11]  /*4490*/  ISETP.GT.U32.OR P3, PT, R7, 0x1e, P0 ;  /* 0x0000001e0700780c */ /* 0x000fd60000764470 */
[----:B------:R-:W-:Y:S05]  /*44a0*/  @P2 BRA `(.L_x_15) ;  /* 0x0000000000382947 */ /* 0x000fea0003800000 */
[----:B------:R-:W-:-:S04]  /*44b0*/  IMAD R4, R24, 0x1f, R11 ;  /* 0x0000001f18047824 */ /* 0x000fc800078e020b */
[----:B------:R-:W-:-:S06]  /*44c0*/  IMAD R6, R4, 0x4, R0 ;  /* 0x0000000404067824 */ /* 0x000fcc00078e0200 */
[----:B------:R-:W2:Y:S02]  /*44d0*/  LDL R6, [R6] ;  /* 0x0000000006067983 */ /* 0x000ea40000100800 */
[----:B--2---:R-:W-:-:S13]  /*44e0*/  ISETP.NE.AND P2, PT, R6, RZ, PT ;  /* 0x000000ff0600720c */ /* 0x004fda0003f45270 */
[----:B------:R-:W-:Y:S05]  /*44f0*/  @P2 BRA `(.L_x_15) ;  /* 0x0000000000242947 */ /* 0x000fea0003800000 */
[----:B------:R-:W-:-:S05]  /*4500*/  IMAD.IADD R6, R1, 0x1, R4 ;  /* 0x0000000101067824 */ /* 0x000fca00078e0204 */
[----:B------:R-:W2:Y:S01]  /*4510*/  LDL.U8 R4, [R6+0x1458] ;  /* 0x0014580006047983 */ /* 0x000ea20000100000 */
[----:B------:R-:W-:Y:S01]  /*4520*/  MOV R25, R11 ;  /* 0x0000000b00197202 */ /* 0x000fe20000000f00 */
[----:B------:R-:W-:Y:S01]  /*4530*/  IMAD.MOV.U32 R20, RZ, RZ, 0x1 ;  /* 0x00000001ff147424 */ /* 0x000fe200078e00ff */
[----:B--2---:R-:W-:-:S13]  /*4540*/  ISETP.NE.AND P2, PT, R4, RZ, PT ;  /* 0x000000ff0400720c */ /* 0x004fda0003f45270 */
[C---:B------:R-:W-:Y:S02]  /*4550*/  @!P2 IMAD R4, R9.reuse, 0x8, R8 ;  /* 0x000000080904a824 */ /* 0x040fe400078e0208 */
[----:B------:R-:W-:-:S03]  /*4560*/  @!P2 VIADD R9, R9, 0x1 ;  /* 0x000000010909a836 */ /* 0x000fc60000000000 */
[----:B------:R0:W-:Y:S04]  /*4570*/  @!P2 STL.64 [R4], R24 ;  /* 0x000000180400a387 */ /* 0x0001e80000100a00 */
[----:B------:R0:W-:Y:S02]  /*4580*/  @!P2 STL.U8 [R6+0x1458], R20 ;  /* 0x001458140600a387 */ /* 0x0001e40000100000 */
.L_x_15:
[----:B------:R-:W-:Y:S05]  /*4590*/  BSYNC.RECONVERGENT B1 ;  /* 0x0000000000017941 */ /* 0x000fea0003800200 */
.L_x_14:
[----:B------:R-:W-:Y:S01]  /*45a0*/  BSSY.RECONVERGENT B1, `(.L_x_16) ;  /* 0x0000011000017945 */ /* 0x000fe20003800200 */
[----:B0-----:R-:W-:-:S03]  /*45b0*/  VIADD R24, R10, 0xffffffff ;  /* 0xffffffff0a187836 */ /* 0x001fc60000000000 */
        /* <DEDUP_REMOVED lines=8> */
[----:B------:R-:W-:Y:S01]  /*4640*/  HFMA2 R25, -RZ, RZ, 0, 5.9604644775390625e-08 ;  /* 0x00000001ff197431 */ /* 0x000fe200000001ff */
[----:B--2---:R-:W-:Y:S01]  /*4650*/  ISETP.NE.AND P2, PT, R6, RZ, PT ;  /* 0x000000ff0600720c */ /* 0x004fe20003f45270 */
[----:B------:R-:W-:-:S12]  /*4660*/  IMAD.MOV.U32 R6, RZ, RZ, R10 ;  /* 0x000000ffff067224 */ /* 0x000fd800078e000a */
[C---:B------:R-:W-:Y:S02]  /*4670*/  @!P2 IMAD R20, R9.reuse, 0x8, R8 ;  /* 0x000000080914a824 */ /* 0x040fe400078e0208 */
[----:B------:R-:W-:-:S03]  /*4680*/  @!P2 VIADD R9, R9, 0x1 ;  /* 0x000000010909a836 */ /* 0x000fc60000000000 */
[----:B------:R0:W-:Y:S04]  /*4690*/  @!P2 STL.64 [R20], R6 ;  /* 0x000000061400a387 */ /* 0x0001e80000100a00 */
[----:B------:R0:W-:Y:S02]  /*46a0*/  @!P2 STL.U8 [R4+0x1458], R25 ;  /* 0x001458190400a387 */ /* 0x0001e40000100000 */
.L_x_17:
[----:B------:R-:W-:Y:S05]  /*46b0*/  BSYNC.RECONVERGENT B1 ;  /* 0x0000000000017941 */ /* 0x000fea0003800200 */
.L_x_16:
[----:B------:R-:W-:Y:S01]  /*46c0*/  ISETP.GT.U32.OR P1, PT, R24, 0x14, P1 ;  /* 0x000000141800780c */ /* 0x000fe20000f24470 */
[----:B0-----:R-:W-:Y:S01]  /*46d0*/  VIADD R7, R11, 0xffffffff ;  /* 0xffffffff0b077836 */ /* 0x001fe20000000000 */
[----:B------:R-:W-:Y:S04]  /*46e0*/  BSSY.RECONVERGENT B1, `(.L_x_18) ;  /* 0x0000012000017945 */ /* 0x000fe80003800200 */
[----:B------:R-:W-:-:S07]  /*46f0*/  ISETP.GT.U32.OR P0, PT, R7, 0x1e, P0 ;  /* 0x0000001e0700780c */ /* 0x000fce0000704470 */
[----:B------:R-:W-:Y:S06]  /*4700*/  @P1 BRA `(.L_x_19) ;  /* 0x00000000003c1947 */ /* 0x000fec0003800000 */
[----:B------:R-:W-:-:S04]  /*4710*/  IMAD R4, R24, 0x1f, R11 ;  /* 0x0000001f18047824 */ /* 0x000fc800078e020b */
[----:B------:R-:W-:-:S06]  /*4720*/  IMAD R6, R4, 0x4, R0 ;  /* 0x0000000404067824 */ /* 0x000fcc00078e0200 */
[----:B------:R-:W2:Y:S02]  /*4730*/  LDL R6, [R6] ;  /* 0x0000000006067983 */ /* 0x000ea40000100800 */
[----:B--2---:R-:W-:-:S13]  /*4740*/  ISETP.NE.AND P1, PT, R6, RZ, PT ;  /* 0x000000ff0600720c */ /* 0x004fda0003f25270 */
[----:B------:R-:W-:Y:S05]  /*4750*/  @P1 BRA `(.L_x_19) ;  /* 0x0000000000281947 */ /* 0x000fea0003800000 */
[----:B------:R-:W-:-:S05]  /*4760*/  IADD3 R4, PT, PT, R1, R4, RZ ;  /* 0x0000000401047210 */ /* 0x000fca0007ffe0ff */
[----:B------:R-:W2:Y:S01]  /*4770*/  LDL.U8 R6, [R4+0x1458] ;  /* 0x0014580004067983 */ /* 0x000ea20000100000 */
[----:B------:R-:W-:Y:S02]  /*4780*/  IMAD.MOV.U32 R20, RZ, RZ, 0x1 ;  /* 0x00000001ff147424 */ /* 0x000fe400078e00ff */
[----:B------:R-:W-:Y:S01]  /*4790*/  IMAD.MOV.U32 R25, RZ, RZ, R11 ;  /* 0x000000ffff197224 */ /* 0x000fe200078e000b */
[----:B--2---:R-:W-:-:S13]  /*47a0*/  ISETP.NE.AND P1, PT, R6, RZ, PT ;  /* 0x000000ff0600720c */ /* 0x004fda0003f25270 */
[C---:B------:R-:W-:Y:S01]  /*47b0*/  @!P1 IMAD R6, R9.reuse, 0x8, R8 ;  /* 0x0000000809069824 */ /* 0x040fe200078e0208 */
[----:B------:R-:W-:Y:S01]  /*47c0*/  @!P1 PRMT R11, R20, 0x7610, R11 ;  /* 0x00007610140b9816 */ /* 0x000fe2000000000b */
[----:B------:R-:W-:-:S03]  /*47d0*/  @!P1 VIADD R9, R9, 0x1 ;  /* 0x0000000109099836 */ /* 0x000fc60000000000 */
[----:B------:R0:W-:Y:S04]  /*47e0*/  @!P1 STL.64 [R6], R24 ;  /* 0x0000001806009387 */ /* 0x0001e80000100a00 */
[----:B------:R0:W-:Y:S02]  /*47f0*/  @!P1 STL.U8 [R4+0x1458], R11 ;  /* 0x0014580b04009387 */ /* 0x0001e40000100000 */
.L_x_19:
[----:B------:R-:W-:Y:S05]  /*4800*/  BSYNC.RECONVERGENT B1 ;  /* 0x0000000000017941 */ /* 0x000fea0003800200 */
.L_x_18:
[----:B------:R-:W-:Y:S04]  /*4810*/  BSSY.RECONVERGENT B1, `(.L_x_20) ;  /* 0x0000010000017945 */ /* 0x000fe80003800200 */
[----:B------:R-:W-:Y:S05]  /*4820*/  @P0 BRA `(.L_x_21) ;  /* 0x0000000000380947 */ /* 0x000fea0003800000 */
[----:B0-----:R-:W-:-:S04]  /*4830*/  IMAD R4, R10, 0x1f, R7 ;  /* 0x0000001f0a047824 */ /* 0x001fc800078e0207 */
[----:B------:R-:W-:-:S06]  /*4840*/  IMAD R6, R4, 0x4, R0 ;  /* 0x0000000404067824 */ /* 0x000fcc00078e0200 */
[----:B------:R-:W2:Y:S02]  /*4850*/  LDL R6, [R6] ;  /* 0x0000000006067983 */ /* 0x000ea40000100800 */
[----:B--2---:R-:W-:-:S13]  /*4860*/  ISETP.NE.AND P0, PT, R6, RZ, PT ;  /* 0x000000ff0600720c */ /* 0x004fda0003f05270 */
[----:B------:R-:W-:Y:S05]  /*4870*/  @P0 BRA `(.L_x_21) ;  /* 0x0000000000240947 */ /* 0x000fea0003800000 */
[----:B------:R-:W-:-:S05]  /*4880*/  IADD3 R4, PT, PT, R1, R4, RZ ;  /* 0x0000000401047210 */ /* 0x000fca0007ffe0ff */
[----:B------:R-:W2:Y:S01]  /*4890*/  LDL.U8 R6, [R4+0x1458] ;  /* 0x0014580004067983 */ /* 0x000ea20000100000 */
[----:B------:R-:W-:Y:S01]  /*48a0*/  IMAD.MOV.U32 R11, RZ, RZ, 0x1 ;  /* 0x00000001ff0b7424 */ /* 0x000fe200078e00ff */
[----:B--2---:R-:W-:Y:S01]  /*48b0*/  ISETP.NE.AND P0, PT, R6, RZ, PT ;  /* 0x000000ff0600720c */ /* 0x004fe20003f05270 */
[----:B------:R-:W-:-:S12]  /*48c0*/  IMAD.MOV.U32 R6, RZ, RZ, R10 ;  /* 0x000000ffff067224 */ /* 0x000fd800078e000a */
[C---:B------:R-:W-:Y:S02]  /*48d0*/  @!P0 IMAD R10, R9.reuse, 0x8, R8 ;  /* 0x00000008090a8824 */ /* 0x040fe400078e0208 */
[----:B------:R-:W-:-:S03]  /*48e0*/  @!P0 VIADD R9, R9, 0x1 ;  /* 0x0000000109098836 */ /* 0x000fc60000000000 */
[----:B------:R1:W-:Y:S04]  /*48f0*/  @!P0 STL.64 [R10], R6 ;  /* 0x000000060a008387 */ /* 0x0003e80000100a00 */
[----:B------:R1:W-:Y:S02]  /*4900*/  @!P0 STL.U8 [R4+0x1458], R11 ;  /* 0x0014580b04008387 */ /* 0x0003e40000100000 */
.L_x_21:
[----:B------:R-:W-:Y:S05]  /*4910*/  BSYNC.RECONVERGENT B1 ;  /* 0x0000000000017941 */ /* 0x000fea0003800200 */
.L_x_20:
[----:B------:R-:W-:-:S13]  /*4920*/  ISETP.GE.AND P0, PT, R5, R9, PT ;  /* 0x000000090500720c */ /* 0x000fda0003f06270 */
[----:B------:R-:W-:Y:S05]  /*4930*/  @!P0 BRA `(.L_x_22) ;  /* 0xfffffff800a48947 */ /* 0x000fea000383ffff */
.L_x_12:
[----:B------:R-:W-:Y:S01]  /*4940*/  IMAD.MOV.U32 R5, RZ, RZ, RZ ;  /* 0x000000ffff057224 */ /* 0x000fe200078e00ff */
[----:B------:R-:W-:Y:S06]  /*4950*/  BRA `(.L_x_23) ;  /* 0x00000010006c7947 */ /* 0x000fec0003800000 */
.L_x_13:
[----:B------:R0:W-:Y:S01]  /*4960*/  STL [R1+0x16e4], RZ ;  /* 0x0016e4ff01007387 */ /* 0x0001e20000100800 */
[----:B------:R-:W-:Y:S01]  /*4970*/  MOV R24, RZ ;  /* 0x000000ff00187202 */ /* 0x000fe20000000f00 */
[----:B------:R-:W-:Y:S02]  /*4980*/  IMAD.MOV.U32 R20, RZ, RZ, 0x1 ;  /* 0x00000001ff147424 */ /* 0x000fe400078e00ff */
[----:B------:R0:W-:Y:S01]  /*4990*/  STL.64 [R1+0x16e8], RZ ;  /* 0x0016e8ff01007387 */ /* 0x0001e20000100a00 */
[----:B------:R-:W-:Y:S02]  /*49a0*/  IMAD.MOV.U32 R25, RZ, RZ, 0x1 ;  /* 0x00000001ff197424 */ /* 0x000fe400078e00ff */
[----:B------:R-:W-:Y:S01]  /*49b0*/  IMAD.MOV.U32 R9, RZ, RZ, RZ ;  /* 0x000000ffff097224 */ /* 0x000fe200078e00ff */
[----:B------:R0:W-:Y:S04]  /*49c0*/  STL.128 [R1+0x16f0], RZ ;  /* 0x0016f0ff01007387 */ /* 0x0001e80000100c00 */
        /* <DEDUP_REMOVED lines=160> */
[----:B------:R0:W-:Y:S02]  /*53d0*/  STL.128 [R1+0x2100], RZ ;  /* 0x002100ff01007387 */ /* 0x0001e40000100c00 */
.L_x_32:
[----:B------:R-:W-:-:S04]  /*53e0*/  IMAD R5, R20, 0x1f, R25 ;  /* 0x0000001f14057824 */ /* 0x000fc800078e0219 */
[----:B------:R-:W-:-:S05]  /*53f0*/  IMAD R6, R5, 0x4, R22 ;  /* 0x0000000405067824 */ /* 0x000fca00078e0216 */
[----:B------:R-:W2:Y:S01]  /*5400*/  LDL R4, [R6] ;  /* 0x0000000006047983 */ /* 0x000ea20000100800 */
[C---:B------:R-:W-:Y:S01]  /*5410*/  VIADD R7, R20.reuse, 0x1 ;  /* 0x0000000114077836 */ /* 0x040fe20000000000 */
[C---:B------:R-:W-:Y:S01]  /*5420*/  ISETP.GT.U32.AND P4, PT, R25.reuse, 0x1e, PT ;  /* 0x0000001e1900780c */ /* 0x040fe20003f84070 */
[C---:B------:R-:W-:Y:S01]  /*5430*/  VIADD R11, R25.reuse, 0xffffffff ;  /* 0xffffffff190b7836 */ /* 0x040fe20000000000 */
[----:B------:R-:W-:Y:S01]  /*5440*/  IADD3 R10, PT, PT, R25, 0x1, RZ ;  /* 0x00000001190a7810 */ /* 0x000fe20007ffe0ff */
[----:B------:R-:W-:Y:S01]  /*5450*/  BSSY.RECONVERGENT B1, `(.L_x_24) ;  /* 0x0000018000017945 */ /* 0x000fe20003800200 */
[----:B------:R-:W-:Y:S01]  /*5460*/  ISETP.GT.U32.OR P2, PT, R7, 0x14, P4 ;  /* 0x000000140700780c */ /* 0x000fe20002744470 */
[----:B------:R-:W-:Y:S01]  /*5470*/  VIADD R7, R20, 0xffffffff ;  /* 0xffffffff14077836 */ /* 0x000fe20000000000 */
[----:B------:R-:W-:Y:S02]  /*5480*/  PLOP3.LUT P1, PT, PT, PT, PT, 0x80, 0x8 ;  /* 0x000000000008781c */ /* 0x000fe40003f2f070 */
[----:B------:R-:W-:-:S02]  /*5490*/  ISETP.GT.U32.AND P3, PT, R10, 0x1e, PT ;  /* 0x0000001e0a00780c */ /* 0x000fc40003f64070 */
[----:B------:R-:W-:Y:S02]  /*54a0*/  ISETP.GT.U32.OR P4, PT, R7, 0x14, P4 ;  /* 0x000000140700780c */ /* 0x000fe40002784470 */
[----:B------:R-:W-:Y:S02]  /*54b0*/  ISETP.GT.U32.AND P6, PT, R11, 0x1e, PT ;  /* 0x0000001e0b00780c */ /* 0x000fe40003fc4070 */
[----:B------:R-:W-:Y:S02]  /*54c0*/  P2R R11, PR, RZ, 0x2 ;  /* 0x00000002ff0b7803 */ /* 0x000fe40000000000 */
[----:B------:R-:W-:Y:S02]  /*54d0*/  PLOP3.LUT P0, PT, PT, PT, PT, 0x80, 0x8 ;  /* 0x000000000008781c */ /* 0x000fe40003f0f070 */
[C---:B------:R-:W-:Y:S02]  /*54e0*/  ISETP.GT.U32.OR P3, PT, R20.reuse, 0x14, P3 ;  /* 0x000000141400780c */ /* 0x040fe40001f64470 */
[----:B------:R-:W-:-:S02]  /*54f0*/  ISETP.GT.U32.OR P6, PT, R20, 0x14, P6 ;  /* 0x000000141400780c */ /* 0x000fc400037c4470 */
[----:B------:R-:W-:Y:S01]  /*5500*/  PLOP3.LUT P1, PT, PT, PT, PT, 0x8, 0x80 ;  /* 0x000000000080781c */ /* 0x000fe20003f2e170 */
[----:B--2---:R-:W-:Y:S02]  /*5510*/  VIADD R7, R4, 0x1 ;  /* 0x0000000104077836 */ /* 0x004fe40000000000 */
[----:B------:R-:W-:-:S03]  /*5520*/  IMAD.MOV.U32 R4, RZ, RZ, 0x3b9aca00 ;  /* 0x3b9aca00ff047424 */ /* 0x000fc600078e00ff */
[----:B------:R1:W-:Y:S01]  /*5530*/  STL [R6], R7 ;  /* 0x0000000706007387 */ /* 0x0003e20000100800 */
[----:B------:R-:W-:Y:S06]  /*5540*/  @P2 BRA `(.L_x_25) ;  /* 0x0000000000202947 */ /* 0x000fec0003800000 */
[----:B-1----:R-:W-:-:S05]  /*5550*/  IADD3 R7, PT, PT, R5, 0x1f, RZ ;  /* 0x0000001f05077810 */ /* 0x002fca0007ffe0ff */
[----:B------:R-:W-:-:S06]  /*5560*/  IMAD R6, R7, 0x4, R0 ;  /* 0x0000000407067824 */ /* 0x000fcc00078e0200 */
[----:B------:R-:W2:Y:S02]  /*5570*/  LDL R6, [R6] ;  /* 0x0000000006067983 */ /* 0x000ea40000100800 */
[----:B--2---:R-:W-:-:S13]  /*5580*/  ISETP.NE.AND P2, PT, R6, RZ, PT ;  /* 0x000000ff0600720c */ /* 0x004fda0003f45270 */
[----:B------:R-:W-:Y:S05]  /*5590*/  @P2 BRA `(.L_x_25) ;  /* 0x00000000000c2947 */ /* 0x000fea0003800000 */
[----:B------:R-:W-:-:S06]  /*55a0*/  IMAD R4, R7, 0x4, R22 ;  /* 0x0000000407047824 */ /* 0x000fcc00078e0216 */
[----:B------:R-:W5:Y:S01]  /*55b0*/  LDL R4, [R4] ;  /* 0x0000000004047983 */ /* 0x000f620000100800 */
[----:B------:R-:W-:-:S13]  /*55c0*/  PLOP3.LUT P1, PT, PT, PT, PT, 0x80, 0x8 ;  /* 0x000000000008781c */ /* 0x000fda0003f2f070 */
.L_x_25:
[----:B------:R-:W-:Y:S05]  /*55d0*/  BSYNC.RECONVERGENT B1 ;  /* 0x0000000000017941 */ /* 0x000fea0003800200 */
.L_x_24:
[----:B------:R-:W-:Y:S01]  /*55e0*/  BSSY.RECONVERGENT B1, `(.L_x_26) ;  /* 0x000000e000017945 */ /* 0x000fe20003800200 */
[----:B------:R-:W-:Y:S01]  /*55f0*/  PLOP3.LUT P2, PT, PT, PT, PT, 0x8, 0x80 ;  /* 0x000000000080781c */ /* 0x000fe20003f4e170 */
[----:B-1----:R-:W-:Y:S02]  /*5600*/  IMAD.MOV.U32 R7, RZ, RZ, 0x3b9aca00 ;  /* 0x3b9aca00ff077424 */ /* 0x002fe400078e00ff */
[----:B------:R-:W-:Y:S10]  /*5610*/  @P3 BRA `(.L_x_27) ;  /* 0x0000000000283947 */ /* 0x000ff40003800000 */
[----:B------:R-:W-:-:S05]  /*5620*/  VIADD R27, R5, 0x1 ;  /* 0x00000001051b7836 */ /* 0x000fca0000000000 */
[----:B------:R-:W-:-:S06]  /*5630*/  LEA R6, R27, R0, 0x2 ;  /* 0x000000001b067211 */ /* 0x000fcc00078e10ff */
[----:B------:R-:W2:Y:S02]  /*5640*/  LDL R6, [R6] ;  /* 0x0000000006067983 */ /* 0x000ea40000100800 */
[----:B--2---:R-:W-:-:S13]  /*5650*/  ISETP.NE.AND P3, PT, R6, RZ, PT ;  /* 0x000000ff0600720c */ /* 0x004fda0003f65270 */
[----:B------:R-:W-:Y:S05]  /*5660*/  @P3 BRA `(.L_x_27) ;  /* 0x0000000000143947 */ /* 0x000fea0003800000 */
[----:B------:R-:W-:-:S06]  /*5670*/  IMAD R7, R27, 0x4, R22 ;  /* 0x000000041b077824 */ /* 0x000fcc00078e0216 */
[----:B------:R-:W5:Y:S01]  /*5680*/  LDL R7, [R7] ;  /* 0x0000000007077983 */ /* 0x000f620000100800 */
[----:B------:R-:W-:Y:S02]  /*5690*/  PLOP3.LUT P3, PT, PT, PT, PT, 0x8, 0x80 ;  /* 0x000000000080781c */ /* 0x000fe40003f6e170 */
[----:B------:R-:W-:Y:S02]  /*56a0*/  PLOP3.LUT P2, PT, PT, PT, PT, 0x80, 0x8 ;  /* 0x000000000008781c */ /* 0x000fe40003f4f070 */
[----:B------:R-:W-:-:S11]  /*56b0*/  P2R R11, PR, RZ, 0x8 ;  /* 0x00000008ff0b7803 */ /* 0x000fd60000000000 */
.L_x_27:
[----:B------:R-:W-:Y:S05]  /*56c0*/  BSYNC.RECONVERGENT B1 ;  /* 0x0000000000017941 */ /* 0x000fea0003800200 */
.L_x_26:
[----:B------:R-:W-:Y:S01]  /*56d0*/  BSSY.RECONVERGENT B1, `(.L_x_28) ;  /* 0x000000d000017945 */ /* 0x000fe20003800200 */
[----:B------:R-:W-:Y:S01]  /*56e0*/  PLOP3.LUT P3, PT, PT, PT, PT, 0x8, 0x80 ;  /* 0x000000000080781c */ /* 0x000fe20003f6e170 */
[----:B------:R-:W-:Y:S02]  /*56f0*/  IMAD.MOV.U32 R6, RZ, RZ, 0x3b9aca00 ;  /* 0x3b9aca00ff067424 */ /* 0x000fe400078e00ff */
[----:B------:R-:W-:Y:S10]  /*5700*/  @P4 BRA `(.L_x_29) ;  /* 0x0000000000244947 */ /* 0x000ff40003800000 */
[----:B------:R-:W-:-:S04]  /*5710*/  VIADD R27, R5, 0xffffffe1 ;  /* 0xffffffe1051b7836 */ /* 0x000fc80000000000 */
[----:B------:R-:W-:-:S06]  /*5720*/  IMAD R10, R27, 0x4, R0 ;  /* 0x000000041b0a7824 */ /* 0x000fcc00078e0200 */
[----:B------:R-:W2:Y:S02]  /*5730*/  LDL R10, [R10] ;  /* 0x000000000a0a7983 */ /* 0x000ea40000100800 */
[----:B--2---:R-:W-:-:S13]  /*5740*/  ISETP.NE.AND P4, PT, R10, RZ, PT ;  /* 0x000000ff0a00720c */ /* 0x004fda0003f85270 */
[----:B------:R-:W-:Y:S05]  /*5750*/  @P4 BRA `(.L_x_29) ;  /* 0x0000000000104947 */ /* 0x000fea0003800000 */
[----:B------:R-:W-:-:S06]  /*5760*/  LEA R6, R27, R22, 0x2 ;  /* 0x000000161b067211 */ /* 0x000fcc00078e10ff */
[----:B------:R-:W5:Y:S01]  /*5770*/  LDL R6, [R6] ;  /* 0x0000000006067983 */ /* 0x000f620000100800 */
[----:B------:R-:W-:Y:S02]  /*5780*/  PLOP3.LUT P0, PT, PT, PT, PT, 0x8, 0x80 ;  /* 0x000000000080781c */ /* 0x000fe40003f0e170 */
[----:B------:R-:W-:-:S13]  /*5790*/  PLOP3.LUT P3, PT, PT, PT, PT, 0x80, 0x8 ;  /* 0x000000000008781c */ /* 0x000fda0003f6f070 */
.L_x_29:
[----:B------:R-:W-:Y:S05]  /*57a0*/  BSYNC.RECONVERGENT B1 ;  /* 0x0000000000017941 */ /* 0x000fea0003800200 */
.L_x_28:
[----:B------:R-:W-:Y:S01]  /*57b0*/  BSSY.RECONVERGENT B1, `(.L_x_30) ;  /* 0x000000e000017945 */ /* 0x000fe20003800200 */
[----:B------:R-:W-:Y:S01]  /*57c0*/  PLOP3.LUT P4, PT, PT, PT, PT, 0x80, 0x8 ;  /* 0x000000000008781c */ /* 0x000fe20003f8f070 */
[----:B------:R-:W-:Y:S01]  /*57d0*/  IMAD.MOV.U32 R10, RZ, RZ, 0x3b9aca00 ;  /* 0x3b9aca00ff0a7424 */ /* 0x000fe200078e00ff */
[----:B------:R-:W-:Y:S01]  /*57e0*/  PLOP3.LUT P5, PT, PT, PT, PT, 0x8, 0x80 ;  /* 0x000000000080781c */ /* 0x000fe20003fae170 */
[----:B------:R-:W-:-:S12]  /*57f0*/  @P6 BRA `(.L_x_31) ;  /* 0x0000000000246947 */ /* 0x000fd80003800000 */
[----:B------:R-:W-:-:S04]  /*5800*/  VIADD R27, R5, 0xffffffff ;  /* 0xffffffff051b7836 */ /* 0x000fc80000000000 */
[----:B------:R-:W-:-:S06]  /*5810*/  IMAD R5, R27, 0x4, R0 ;  /* 0x000000041b057824 */ /* 0x000fcc00078e0200 */
[----:B------:R-:W2:Y:S02]  /*5820*/  LDL R5, [R5] ;  /* 0x0000000005057983 */ /* 0x000ea40000100800 */
[----:B--2---:R-:W-:-:S13]  /*5830*/  ISETP.NE.AND P6, PT, R5, RZ, PT ;  /* 0x000000ff0500720c */ /* 0x004fda0003fc5270 */
[----:B------:R-:W-:Y:S05]  /*5840*/  @P6 BRA `(.L_x_31) ;  /* 0x0000000000106947 */ /* 0x000fea0003800000 */
[----:B------:R-:W-:-:S06]  /*5850*/  IMAD R10, R27, 0x4, R22 ;  /* 0x000000041b0a7824 */ /* 0x000fcc00078e0216 */
[----:B------:R-:W5:Y:S01]  /*5860*/  LDL R10, [R10] ;  /* 0x000000000a0a7983 */ /* 0x000f620000100800 */
[----:B------:R-:W-:Y:S02]  /*5870*/  PLOP3.LUT P4, PT, PT, PT, PT, 0x8, 0x80 ;  /* 0x000000000080781c */ /* 0x000fe40003f8e170 */
[----:B------:R-:W-:-:S13]  /*5880*/  PLOP3.LUT P5, PT, PT, PT, PT, 0x80, 0x8 ;  /* 0x000000000008781c */ /* 0x000fda0003faf070 */
.L_x_31:
[----:B------:R-:W-:Y:S05]  /*5890*/  BSYNC.RECONVERGENT B1 ;  /* 0x0000000000017941 */ /* 0x000fea0003800200 */
.L_x_30:
[----:B------:R-:W-:Y:S01]  /*58a0*/  PLOP3.LUT P2, PT, P5, P2, P3, 0xfe, 0x0 ;  /* 0x000000000000781c */ /* 0x000fe20002f45f36 */
[----:B------:R-:W-:Y:S01]  /*58b0*/  IMAD.MOV.U32 R5, RZ, RZ, RZ ;  /* 0x000000ffff057224 */ /* 0x000fe200078e00ff */
[----:B------:R-:W-:Y:S02]  /*58c0*/  IADD3 R9, PT, PT, R9, 0x1, RZ ;  /* 0x0000000109097810 */ /* 0x000fe40007ffe0ff */
[----:B------:R-:W-:-:S13]  /*58d0*/  PLOP3.LUT P2, PT, P2, P1, PT, 0xf8, 0x8f ;  /* 0x00000000008f781c */ /* 0x000fda0001743f70 */
[----:B------:R-:W-:Y:S05]  /*58e0*/  @!P2 BRA `(.L_x_23) ;  /* 0x000000000088a947 */ /* 0x000fea0003800000 */
[----:B-----5:R-:W-:Y:S01]  /*58f0*/  VIMNMX3 R5, R4, R7, R6, PT ;  /* 0x000000070405720f */ /* 0x020fe20003800106 */
[----:B------:R-:W-:Y:S01]  /*5900*/  IMAD R26, R24, 0x4, R21 ;  /* 0x00000004181a7824 */ /* 0x000fe200078e0215 */
[----:B------:R-:W-:Y:S02]  /*5910*/  ISETP.NE.AND P6, PT, R11, RZ, PT ;  /* 0x000000ff0b00720c */ /* 0x000fe40003fc5270 */
[----:B------:R-:W-:-:S04]  /*5920*/  VIMNMX3 R5, R5, 0x3b9aca00, R10, PT ;  /* 0x3b9aca000505780f */ /* 0x000fc8000380010a */
[-C--:B------:R-:W-:Y:S02]  /*5930*/  ISETP.EQ.AND P1, PT, R4, R5.reuse, P1 ;  /* 0x000000050400720c */ /* 0x080fe40000f22270 */
[-C--:B------:R-:W-:Y:S02]  /*5940*/  ISETP.NE.OR P2, PT, R7, R5.reuse, P6 ;  /* 0x000000050700720c */ /* 0x080fe40003745670 */
[-C--:B------:R-:W-:Y:S02]  /*5950*/  ISETP.NE.OR P0, PT, R6, R5.reuse, P0 ;  /* 0x000000050600720c */ /* 0x080fe40000705670 */
[----:B------:R-:W-:Y:S02]  /*5960*/  CS2R R6, SRZ ;  /* 0x0000000000067805 */ /* 0x000fe4000001ff00 */
[----:B------:R-:W-:Y:S02]  /*5970*/  ISETP.NE.OR P4, PT, R10, R5, P4 ;  /* 0x000000050a00720c */ /* 0x000fe40002785670 */
[----:B------:R-:W-:Y:S01]  /*5980*/  CS2R R4, SRZ ;  /* 0x0000000000047805 */ /* 0x000fe2000001ff00 */
[----:B------:R-:W1:Y:S02]  /*5990*/  LDC.64 R10, c[0x4][0x50] ;  /* 0x01001400ff0a7b82 */ /* 0x000e640000000a00 */
[----:B------:R-:W-:-:S02]  /*59a0*/  @P1 IMAD.MOV.U32 R4, RZ, RZ, 0x1 ;  /* 0x00000001ff041424 */ /* 0x000fc400078e00ff */
[----:B------:R-:W-:Y:S02]  /*59b0*/  @!P2 IMAD.MOV.U32 R28, RZ, RZ, 0x1 ;  /* 0x00000001ff1ca424 */ /* 0x000fe400078e00ff */
[----:B------:R-:W-:Y:S01]  /*59c0*/  @!P0 IMAD.MOV.U32 R27, RZ, RZ, 0x1 ;  /* 0x00000001ff1b8424 */ /* 0x000fe200078e00ff */
[----:B------:R2:W-:Y:S03]  /*59d0*/  STL.128 [R1+0x2110], R4 ;  /* 0x0021100401007387 */ /* 0x0005e60000100c00 */
[----:B------:R-:W-:Y:S01]  /*59e0*/  @!P4 MOV R29, 0x1 ;  /* 0x00000001001dc802 */ /* 0x000fe20000000f00 */
[----:B------:R3:W-:Y:S04]  /*59f0*/  @!P2 STL [R1+0x2114], R28 ;  /* 0x0021141c0100a387 */ /* 0x0007e80000100800 */
[----:B------:R3:W-:Y:S04]  /*5a00*/  @!P0 STL [R1+0x2118], R27 ;  /* 0x0021181b01008387 */ /* 0x0007e80000100800 */
[----:B------:R3:W-:Y:S04]  /*5a10*/  @!P4 STL [R1+0x211c], R29 ;  /* 0x00211c1d0100c387 */ /* 0x0007e80000100800 */
[----:B------:R-:W4:Y:S01]  /*5a20*/  LDL R26, [R26] ;  /* 0x000000001a1a7983 */ /* 0x000f220000100800 */
[----:B--2---:R-:W-:-:S05]  /*5a30*/  IMAD.MOV.U32 R4, RZ, RZ, 0x3 ;  /* 0x00000003ff047424 */ /* 0x004fca00078e00ff */
[----:B------:R-:W-:-:S04]  /*5a40*/  SEL R4, R4, 0x2, P0 ;  /* 0x0000000204047807 */ /* 0x000fc80000000000 */
[----:B------:R-:W-:Y:S02]  /*5a50*/  SEL R4, R4, 0x1, P2 ;  /* 0x0000000104047807 */ /* 0x000fe40001000000 */
[----:B----4-:R-:W-:-:S13]  /*5a60*/  ISETP.NE.AND P3, PT, R26, RZ, PT ;  /* 0x000000ff1a00720c */ /* 0x010fda0003f65270 */
[----:B------:R-:W-:-:S05]  /*5a70*/  @!P3 SEL R24, R4, RZ, !P1 ;  /* 0x000000ff0418b207 */ /* 0x000fca0004800000 */
[----:B-1----:R-:W-:-:S05]  /*5a80*/  IMAD.WIDE.U32 R10, R24, 0x8, R10 ;  /* 0x00000008180a7825 */ /* 0x002fca00078e000a */
[----:B------:R-:W2:Y:S04]  /*5a90*/  LDG.E.CONSTANT R4, desc[UR8][R10.64+0x4] ;  /* 0x000004080a047981 */ /* 0x000ea8000c1e9900 */
[----:B------:R-:W4:Y:S01]  /*5aa0*/  LDG.E.CONSTANT R5, desc[UR8][R10.64] ;  /* 0x000000080a057981 */ /* 0x000f22000c1e9900 */
[----:B--2---:R-:W-:Y:S02]  /*5ab0*/  IMAD.IADD R25, R4, 0x1, R25 ;  /* 0x0000000104197824 */ /* 0x004fe400078e0219 */
[----:B----4-:R-:W-:-:S03]  /*5ac0*/  IMAD.IADD R20, R5, 0x1, R20 ;  /* 0x0000000105147824 */ /* 0x010fc600078e0214 */
[----:B------:R-:W-:-:S04]  /*5ad0*/  ISETP.NE.AND P0, PT, R25, 0x1d, PT ;  /* 0x0000001d1900780c */ /* 0x000fc80003f05270 */
[----:B------:R-:W-:-:S13]  /*5ae0*/  ISETP.NE.OR P0, PT, R20, 0x13, P0 ;  /* 0x000000131400780c */ /* 0x000fda0000705670 */
[----:B---3--:R-:W-:Y:S05]  /*5af0*/  @P0 BRA `(.L_x_32) ;  /* 0xfffffff800380947 */ /* 0x008fea000383ffff */
[----:B------:R-:W-:-:S07]  /*5b00*/  MOV R5, R9 ;  /* 0x0000000900057202 */ /* 0x000fce0000000f00 */
.L_x_23:
[----:B------:R-:W-:Y:S05]  /*5b10*/  BSYNC.RECONVERGENT B0 ;  /* 0x0000000000007941 */ /* 0x000fea0003800200 */
.L_x_11:
[----:B01---5:R-:W0:Y:S02]  /*5b20*/  LDC.64 R6, c[0x0][0x388] ;  /* 0x0000e200ff067b82 */ /* 0x023e240000000a00 */
[----:B0-----:R-:W2:Y:S01]  /*5b30*/  LDG.E R4, desc[UR8][R6.64] ;  /* 0x0000000806047981 */ /* 0x001ea2000c1e1900 */
[----:B------:R-:W-:Y:S01]  /*5b40*/  BSSY.RECONVERGENT B0, `(.L_x_33) ;  /* 0x0000178000007945 */ /* 0x000fe20003800200 */
[----:B--2---:R-:W-:-:S13]  /*5b50*/  ISETP.GT.AND P0, PT, R5, R4, PT ;  /* 0x000000040500720c */ /* 0x004fda0003f04270 */
[----:B------:R-:W-:Y:S05]  /*5b60*/  @P0 BRA `(.L_x_34) ;  /* 0x0000000800840947 */ /* 0x000fea0003800000 */
[----:B------:R-:W2:Y:S04]  /*5b70*/  LDL R6, [R1+0x2b4c] ;  /* 0x002b4c0001067983 */ /* 0x000ea80000100800 */
[----:B------:R-:W3:Y:S04]  /*5b80*/  LDL R10, [R1+0x2b50] ;  /* 0x002b5000010a7983 */ /* 0x000ee80000100800 */
[----:B------:R-:W4:Y:S01]  /*5b90*/  LDL R20, [R1+0x2b54] ;  /* 0x002b540001147983 */ /* 0x000f220000100800 */
[C---:B------:R-:W-:Y:S01]  /*5ba0*/  VIADD R5, R1.reuse, 0x2b54 ;  /* 0x00002b5401057836 */ /* 0x040fe20000000000 */
[----:B------:R-:W-:Y:S01]  /*5bb0*/  UMOV UR5, URZ ;  /* 0x000000ff00057c82 */ /* 0x000fe20008000000 */
[----:B------:R-:W-:Y:S01]  /*5bc0*/  VIADD R4, R1, 0x2128 ;  /* 0x0000212801047836 */ /* 0x000fe20000000000 */
[----:B--2---:R0:W-:Y:S04]  /*5bd0*/  STL [R1+0x2120], R6 ;  /* 0x0021200601007387 */ /* 0x0041e80000100800 */
[----:B---3--:R0:W-:Y:S04]  /*5be0*/  STL [R1+0x2124], R10 ;  /* 0x0021240a01007387 */ /* 0x0081e80000100800 */
[----:B----4-:R0:W-:Y:S02]  /*5bf0*/  STL [R1+0x2128], R20 ;  /* 0x0021281401007387 */ /* 0x0101e40000100800 */
.L_x_35:
[----:B--2---:R-:W2:Y:S04]  /*5c00*/  LDL R7, [R5+0x4] ;  /* 0x0000040005077983 */ /* 0x004ea80000100800 */
[----:B--2---:R1:W-:Y:S04]  /*5c10*/  STL [R4+0x4], R7 ;  /* 0x0000040704007387 */ /* 0x0043e80000100800 */
[----:B------:R-:W2:Y:S04]  /*5c20*/  LDL R9, [R5+0x8] ;  /* 0x0000080005097983 */ /* 0x000ea80000100800 */
[----:B--2---:R2:W-:Y:S04]  /*5c30*/  STL [R4+0x8], R9 ;  /* 0x0000080904007387 */ /* 0x0045e80000100800 */
[----:B------:R-:W3:Y:S04]  /*5c40*/  LDL R11, [R5+0xc] ;  /* 0x00000c00050b7983 */ /* 0x000ee80000100800 */
[----:B---3--:R3:W-:Y:S04]  /*5c50*/  STL [R4+0xc], R11 ;  /* 0x00000c0b04007387 */ /* 0x0087e80000100800 */
[----:B------:R-:W4:Y:S04]  /*5c60*/  LDL R25, [R5+0x10] ;  /* 0x0000100005197983 */ /* 0x000f280000100800 */
[----:B----4-:R4:W-:Y:S04]  /*5c70*/  STL [R4+0x10], R25 ;  /* 0x0000101904007387 */ /* 0x0109e80000100800 */
[----:B------:R-:W5:Y:S04]  /*5c80*/  LDL R27, [R5+0x14] ;  /* 0x00001400051b7983 */ /* 0x000f680000100800 */
[----:B-----5:R5:W-:Y:S04]  /*5c90*/  STL [R4+0x14], R27 ;  /* 0x0000141b04007387 */ /* 0x020be80000100800 */
[----:B------:R-:W2:Y:S04]  /*5ca0*/  LDL R29, [R5+0x18] ;  /* 0x00001800051d7983 */ /* 0x000ea80000100800 */
[----:B--2---:R2:W-:Y:S04]  /*5cb0*/  STL [R4+0x18], R29 ;  /* 0x0000181d04007387 */ /* 0x0045e80000100800 */
[----:B-1----:R-:W3:Y:S04]  /*5cc0*/  LDL R7, [R5+0x1c] ;  /* 0x00001c0005077983 */ /* 0x002ee80000100800 */
[----:B---3--:R1:W-:Y:S04]  /*5cd0*/  STL [R4+0x1c], R7 ;  /* 0x00001c0704007387 */ /* 0x0083e80000100800 */
        /* <DEDUP_REMOVED lines=8> */
[----:B------:R-:W3:Y:S04]  /*5d60*/  LDL R29, [R5+0x30] ;  /* 0x00003000051d7983 */ /* 0x000ee80000100800 */
[----:B---3--:R3:W-:Y:S04]  /*5d70*/  STL [R4+0x30], R29 ;  /* 0x0000301d04007387 */ /* 0x0087e80000100800 */
[----:B-1----:R-:W4:Y:S04]  /*5d80*/  LDL R7, [R5+0x34] ;  /* 0x0000340005077983 */ /* 0x002f280000100800 */
[----:B----4-:R1:W-:Y:S04]  /*5d90*/  STL [R4+0x34], R7 ;  /* 0x0000340704007387 */ /* 0x0103e80000100800 */
        /* <DEDUP_REMOVED lines=8> */
[----:B------:R-:W4:Y:S04]  /*5e20*/  LDL R29, [R5+0x48] ;  /* 0x00004800051d7983 */ /* 0x000f280000100800 */
[----:B----4-:R4:W-:Y:S04]  /*5e30*/  STL [R4+0x48], R29 ;  /* 0x0000481d04007387 */ /* 0x0109e80000100800 */
[----:B-1----:R-:W5:Y:S04]  /*5e40*/  LDL R7, [R5+0x4c] ;  /* 0x00004c0005077983 */ /* 0x002f680000100800 */
[----:B-----5:R1:W-:Y:S04]  /*5e50*/  STL [R4+0x4c], R7 ;  /* 0x00004c0704007387 */ /* 0x0203e80000100800 */
        /* <DEDUP_REMOVED lines=10> */
[----:B-1----:R-:W2:Y:S04]  /*5f00*/  LDL R7, [R5+0x64] ;  /* 0x0000640005077983 */ /* 0x002ea80000100800 */
        /* <DEDUP_REMOVED lines=72> */
[----:B----4-:R-:W-:Y:S04]  /*6390*/  STL [R4+0xf4], R7 ;  /* 0x0000f40704007387 */ /* 0x010fe80000100800 */
[----:B------:R-:W4:Y:S04]  /*63a0*/  LDL R9, [R5+0xf8] ;  /* 0x0000f80005097983 */ /* 0x000f280000100800 */
[----:B----4-:R-:W-:Y:S04]  /*63b0*/  STL [R4+0xf8], R9 ;  /* 0x0000f80904007387 */ /* 0x010fe80000100800 */
[----:B------:R-:W4:Y:S04]  /*63c0*/  LDL R11, [R5+0xfc] ;  /* 0x0000fc00050b7983 */ /* 0x000f280000100800 */
[----:B----4-:R1:W-:Y:S04]  /*63d0*/  STL [R4+0xfc], R11 ;  /* 0x0000fc0b04007387 */ /* 0x0103e80000100800 */
[----:B-----5:R-:W4:Y:S04]  /*63e0*/  LDL R25, [R5+0x100] ;  /* 0x0001000005197983 */ /* 0x020f280000100800 */
[----:B----4-:R4:W-:Y:S04]  /*63f0*/  STL [R4+0x100], R25 ;  /* 0x0001001904007387 */ /* 0x0109e80000100800 */
[----:B--2---:R-:W2:Y:S04]  /*6400*/  LDL R27, [R5+0x104] ;  /* 0x00010400051b7983 */ /* 0x004ea80000100800 */
[----:B--2---:R-:W-:Y:S04]  /*6410*/  STL [R4+0x104], R27 ;  /* 0x0001041b04007387 */ /* 0x004fe80000100800 */
[----:B---3--:R-:W2:Y:S04]  /*6420*/  LDL R29, [R5+0x108] ;  /* 0x00010800051d7983 */ /* 0x008ea80000100800 */
[----:B--2---:R-:W-:Y:S04]  /*6430*/  STL [R4+0x108], R29 ;  /* 0x0001081d04007387 */ /* 0x004fe80000100800 */
[----:B0-----:R-:W2:Y:S04]  /*6440*/  LDL R10, [R5+0x10c] ;  /* 0x00010c00050a7983 */ /* 0x001ea80000100800 */
[----:B--2---:R0:W-:Y:S04]  /*6450*/  STL [R4+0x10c], R10 ;  /* 0x00010c0a04007387 */ /* 0x0041e80000100800 */
[----:B------:R-:W2:Y:S01]  /*6460*/  LDL R20, [R5+0x110] ;  /* 0x0001100005147983 */ /* 0x000ea20000100800 */
[----:B-1----:R-:W-:-:S03]  /*6470*/  IMAD.MOV.U32 R11, RZ, RZ, R5 ;  /* 0x000000ffff0b7224 */ /* 0x002fc600078e0005 */
[----:B--2---:R-:W-:Y:S04]  /*6480*/  STL [R4+0x110], R20 ;  /* 0x0001101404007387 */ /* 0x004fe80000100800 */
[----:B------:R-:W2:Y:S01]  /*6490*/  LDL R7, [R5+0x114] ;  /* 0x0001140005077983 */ /* 0x000ea20000100800 */
[----:B----4-:R-:W-:-:S03]  /*64a0*/  IMAD.MOV.U32 R25, RZ, RZ, R4 ;  /* 0x000000ffff197224 */ /* 0x010fc600078e0004 */
[----:B--2---:R1:W-:Y:S04]  /*64b0*/  STL [R4+0x114], R7 ;  /* 0x0001140704007387 */ /* 0x0043e80000100800 */
[----:B------:R-:W2:Y:S04]  /*64c0*/  LDL R6, [R11+0x118] ;  /* 0x000118000b067983 */ /* 0x000ea80000100800 */
[----:B--2---:R2:W-:Y:S04]  /*64d0*/  STL [R25+0x118], R6 ;  /* 0x0001180619007387 */ /* 0x0045e80000100800 */
[----:B------:R-:W3:Y:S04]  /*64e0*/  LDL R9, [R11+0x11c] ;  /* 0x00011c000b097983 */ /* 0x000ee80000100800 */
[----:B---3--:R2:W-:Y:S04]  /*64f0*/  STL [R25+0x11c], R9 ;  /* 0x00011c0919007387 */ /* 0x0085e80000100800 */
[----:B0-----:R-:W3:Y:S01]  /*6500*/  LDL R10, [R11+0x120] ;  /* 0x000120000b0a7983 */ /* 0x001ee20000100800 */
[----:B------:R-:W-:Y:S01]  /*6510*/  UIADD3 UR5, UPT, UPT, UR5, 0x48, URZ ;  /* 0x0000004805057890 */ /* 0x000fe2000fffe0ff */
[----:B------:R-:W-:Y:S01]  /*6520*/  IADD3 R5, PT, PT, R5, 0x120, RZ ;  /* 0x0000012005057810 */ /* 0x000fe20007ffe0ff */
[----:B-1----:R-:W-:-:S02]  /*6530*/  VIADD R4, R4, 0x120 ;  /* 0x0000012004047836 */ /* 0x002fc40000000000 */
[----:B------:R-:W-:Y:S01]  /*6540*/  UISETP.NE.AND UP1, UPT, UR5, 0x288, UPT ;  /* 0x000002880500788c */ /* 0x000fe2000bf25270 */
[----:B---3--:R2:W-:Y:S08]  /*6550*/  STL [R25+0x120], R10 ;  /* 0x0001200a19007387 */ /* 0x0085f00000100800 */
[----:B------:R-:W-:Y:S05]  /*6560*/  BRA.U UP1, `(.L_x_35) ;  /* 0xfffffff501a47547 */ /* 0x000fea000b83ffff */
[----:B------:R-:W-:Y:S05]  /*6570*/  BRA `(.L_x_36) ;  /* 0x0000000c00507947 */ /* 0x000fea0003800000 */
.L_x_34:
[----:B------:R-:W0:Y:S01]  /*6580*/  S2R R4, SR_LANEID ;  /* 0x0000000000047919 */ /* 0x000e220000000000 */
[----:B------:R-:W-:Y:S01]  /*6590*/  VOTEU.ANY UR5, UPT, PT ;  /* 0x0000000000057886 */ /* 0x000fe200038e0100 */
[----:B------:R-:W-:Y:S01]  /*65a0*/  CREDUX.MAX.S32 UR6, R5 ;  /* 0x00000000050672cc */ /* 0x000fe20000000200 */
[----:B------:R-:W-:-:S12]  /*65b0*/  UFLO.U32 UR5, UR5 ;  /* 0x00000005000572bd */ /* 0x000fd800080e0000 */
[----:B------:R-:W-:Y:S01]  /*65c0*/  IMAD.U32 R9, RZ, RZ, UR6 ;  /* 0x00000006ff097e24 */ /* 0x000fe2000f8e00ff */
[----:B0-----:R-:W-:-:S13]  /*65d0*/  ISETP.EQ.U32.AND P0, PT, R4, UR5, PT ;  /* 0x0000000504007c0c */ /* 0x001fda000bf02070 */
[----:B------:R0:W-:Y:S04]  /*65e0*/  @P0 REDG.E.MAX.S32.STRONG.GPU desc[UR8][R6.64], R9 ;  /* 0x000000090600098e */ /* 0x0001e8000d12e308 */
[----:B------:R-:W2:Y:S02]  /*65f0*/  LDG.E R4, desc[UR8][R6.64] ;  /* 0x0000000806047981 */ /* 0x000ea4000c1e1900 */
[----:B--2---:R-:W-:-:S13]  /*6600*/  ISETP.NE.AND P0, PT, R5, R4, PT ;  /* 0x000000040500720c */ /* 0x004fda0003f05270 */
[----:B0-----:R-:W-:Y:S05]  /*6610*/  @P0 BRA `(.L_x_36) ;  /* 0x0000000c00280947 */ /* 0x001fea0003800000 */
[----:B------:R-:W2:Y:S01]  /*6620*/  LDL R20, [R1+0x2120] ;  /* 0x0021200001147983 */ /* 0x000ea20000100800 */
[----:B------:R-:W2:Y:S01]  /*6630*/  LDC.64 R4, c[0x0][0x380] ;  /* 0x0000e000ff047b82 */ /* 0x000ea20000000a00 */
[----:B------:R-:W0:Y:S02]  /*6640*/  LDCU.64 UR6, c[0x0][0x380] ;  /* 0x00007000ff0677ac */ /* 0x000e240008000a00 */
[----:B------:R-:W3:Y:S04]  /*6650*/  LDL R24, [R1+0x2124] ;  /* 0x0021240001187983 */ /* 0x000ee80000100800 */
[----:B------:R-:W4:Y:S04]  /*6660*/  LDL R11, [R1+0x2128] ;  /* 0x00212800010b7983 */ /* 0x000f280000100800 */
[----:B------:R-:W5:Y:S01]  /*6670*/  LDL R10, [R1+0x212c] ;  /* 0x00212c00010a7983 */ /* 0x000f620000100800 */
[----:B------:R-:W3:Y:S03]  /*6680*/  LDC.64 R6, c[0x0][0x380] ;  /* 0x0000e000ff067b82 */ /* 0x000ee60000000a00 */
[----:B------:R-:W5:Y:S04]  /*6690*/  LDL R25, [R1+0x2134] ;  /* 0x0021340001197983 */ /* 0x000f680000100800 */
[----:B------:R-:W5:Y:S04]  /*66a0*/  LDL R26, [R1+0x2138] ;  /* 0x00213800011a7983 */ /* 0x000f680000100800 */
[----:B------:R-:W5:Y:S04]  /*66b0*/  LDL R27, [R1+0x213c] ;  /* 0x00213c00011b7983 */ /* 0x000f680000100800 */
[----:B------:R-:W5:Y:S04]  /*66c0*/  LDL R28, [R1+0x2140] ;  /* 0x00214000011c7983 */ /* 0x000f680000100800 */
[----:B------:R-:W5:Y:S04]  /*66d0*/  LDL R29, [R1+0x2144] ;  /* 0x00214400011d7983 */ /* 0x000f680000100800 */
[----:B------:R-:W5:Y:S04]  /*66e0*/  LDL R9, [R1+0x2130] ;  /* 0x0021300001097983 */ /* 0x000f680000100800 */
[----:B--2---:R-:W-:Y:S04]  /*66f0*/  STG.E desc[UR8][R4.64], R20 ;  /* 0x0000001404007986 */ /* 0x004fe8000c101908 */
[----:B------:R1:W-:Y:S04]  /*6700*/  STL [R1+0x2b4c], R20 ;  /* 0x002b4c1401007387 */ /* 0x0003e80000100800 */
[----:B---3--:R-:W-:Y:S04]  /*6710*/  STG.E desc[UR8][R6.64+0x4], R24 ;  /* 0x0000041806007986 */ /* 0x008fe8000c101908 */
[----:B----4-:R-:W-:Y:S04]  /*6720*/  STG.E desc[UR8][R6.64+0x8], R11 ;  /* 0x0000080b06007986 */ /* 0x010fe8000c101908 */
[----:B-1----:R-:W2:Y:S04]  /*6730*/  LDL R20, [R1+0x2148] ;  /* 0x0021480001147983 */ /* 0x002ea80000100800 */
[----:B-----5:R1:W-:Y:S04]  /*6740*/  STG.E desc[UR8][R6.64+0xc], R10 ;  /* 0x00000c0a06007986 */ /* 0x0203e8000c101908 */
[----:B------:R-:W-:Y:S04]  /*6750*/  STL [R1+0x2b50], R24 ;  /* 0x002b501801007387 */ /* 0x000fe80000100800 */
[----:B------:R-:W-:Y:S04]  /*6760*/  STL [R1+0x2b60], R25 ;  /* 0x002b601901007387 */ /* 0x000fe80000100800 */
[----:B------:R-:W-:Y:S04]  /*6770*/  STG.E desc[UR8][R4.64+0x14], R25 ;  /* 0x0000141904007986 */ /* 0x000fe8000c101908 */
[----:B------:R-:W-:Y:S04]  /*6780*/  STL [R1+0x2b64], R26 ;  /* 0x002b641a01007387 */ /* 0x000fe80000100800 */
[----:B------:R-:W-:Y:S04]  /*6790*/  STG.E desc[UR8][R4.64+0x18], R26 ;  /* 0x0000181a04007986 */ /* 0x000fe8000c101908 */
[----:B------:R-:W-:Y:S04]  /*67a0*/  STL [R1+0x2b68], R27 ;  /* 0x002b681b01007387 */ /* 0x000fe80000100800 */
[----:B------:R-:W-:Y:S04]  /*67b0*/  STG.E desc[UR8][R4.64+0x1c], R27 ;  /* 0x00001c1b04007986 */ /* 0x000fe8000c101908 */
[----:B------:R-:W-:Y:S04]  /*67c0*/  STL [R1+0x2b6c], R28 ;  /* 0x002b6c1c01007387 */ /* 0x000fe80000100800 */
[----:B------:R-:W-:Y:S04]  /*67d0*/  STG.E desc[UR8][R4.64+0x20], R28 ;  /* 0x0000201c04007986 */ /* 0x000fe8000c101908 */
[----:B------:R-:W-:Y:S04]  /*67e0*/  STL [R1+0x2b70], R29 ;  /* 0x002b701d01007387 */ /* 0x000fe80000100800 */
[----:B------:R-:W-:Y:S01]  /*67f0*/  STG.E desc[UR8][R4.64+0x24], R29 ;  /* 0x0000241d04007986 */ /* 0x000fe2000c101908 */
[----:B0-----:R-:W-:-:S04]  /*6800*/  UIADD3 UR6, UP1, UPT, UR6, 0x20, URZ ;  /* 0x0000002006067890 */ /* 0x001fc8000ff3e0ff */
[----:B------:R-:W-:Y:S01]  /*6810*/  UIADD3.X UR7, UPT, UPT, URZ, UR7, URZ, UP1, !UPT ;  /* 0x00000007ff077290 */ /* 0x000fe20008ffe4ff */
[----:B------:R0:W-:Y:S01]  /*6820*/  STL [R1+0x2b54], R11 ;  /* 0x002b540b01007387 */ /* 0x0001e20000100800 */
[----:B-1----:R-:W-:Y:S02]  /*6830*/  IMAD.MOV.U32 R7, RZ, RZ, 0x8 ;  /* 0x00000008ff077424 */ /* 0x002fe400078e00ff */
[----:B------:R-:W-:Y:S01]  /*6840*/  IMAD.U32 R6, RZ, RZ, UR6 ;  /* 0x00000006ff067e24 */ /* 0x000fe2000f8e00ff */
[----:B------:R1:W-:Y:S04]  /*6850*/  STL [R1+0x2b58], R10 ;  /* 0x002b580a01007387 */ /* 0x0003e80000100800 */
[----:B------:R-:W-:Y:S01]  /*6860*/  STL [R1+0x2b5c], R9 ;  /* 0x002b5c0901007387 */ /* 0x000fe20000100800 */
[----:B0-----:R-:W-:-:S03]  /*6870*/  IMAD.U32 R11, RZ, RZ, UR7 ;  /* 0x00000007ff0b7e24 */ /* 0x001fc6000f8e00ff */
[----:B------:R0:W-:Y:S01]  /*6880*/  STG.E desc[UR8][R4.64+0x10], R9 ;  /* 0x0000100904007986 */ /* 0x0001e2000c101908 */
[C---:B-1----:R-:W-:Y:S01]  /*6890*/  VIADD R10, R1.reuse, 0x2140 ;  /* 0x00002140010a7836 */ /* 0x042fe20000000000 */
[----:B0-----:R-:W-:Y:S02]  /*68a0*/  IADD3 R9, PT, PT, R1, 0x2b6c, RZ ;  /* 0x00002b6c01097810 */ /* 0x001fe40007ffe0ff */
[----:B--2---:R0:W-:Y:S04]  /*68b0*/  STL [R1+0x2b74], R20 ;  /* 0x002b741401007387 */ /* 0x0041e80000100800 */
[----:B------:R0:W-:Y:S02]  /*68c0*/  STG.E desc[UR8][R4.64+0x28], R20 ;  /* 0x0000281404007986 */ /* 0x0001e4000c101908 */
.L_x_37:
[----:B01----:R0:W2:Y:S02]  /*68d0*/  LDL R4, [R10+0xc] ;  /* 0x00000c000a047983 */ /* 0x0030a40000100800 */
[----:B0-----:R-:W-:-:S04]  /*68e0*/  VIADD R10, R7, 0x4 ;  /* 0x00000004070a7836 */ /* 0x001fc80000000000 */
[----:B------:R-:W-:Y:S01]  /*68f0*/  IMAD R20, R10, 0x4, R8 ;  /* 0x000000040a147824 */ /* 0x000fe200078e0208 */
[----:B------:R-:W-:Y:S01]  /*6900*/  MOV R24, R6 ;  /* 0x0000000600187202 */ /* 0x000fe20000000f00 */
[----:B------:R-:W-:Y:S01]  /*6910*/  IMAD.MOV.U32 R25, RZ, RZ, R11 ;  /* 0x000000ffff197224 */ /* 0x000fe200078e000b */
[----:B--2---:R-:W-:Y:S04]  /*6920*/  STL [R9+0xc], R4 ;  /* 0x00000c0409007387 */ /* 0x004fe80000100800 */
[----:B------:R-:W2:Y:S04]  /*6930*/  LDL R26, [R20+0x2120] ;  /* 0x00212000141a7983 */ /* 0x000ea80000100800 */
[----:B------:R-:W3:Y:S04]  /*6940*/  LDL R28, [R20+0x2124] ;  /* 0x00212400141c7983 */ /* 0x000ee80000100800 */
[----:B------:R-:W4:Y:S04]  /*6950*/  LDL R27, [R20+0x2128] ;  /* 0x00212800141b7983 */ /* 0x000f280000100800 */
[----:B------:R-:W5:Y:S04]  /*6960*/  LDL R29, [R20+0x212c] ;  /* 0x00212c00141d7983 */ /* 0x000f680000100800 */
[----:B------:R0:W-:Y:S02]  /*6970*/  STG.E desc[UR8][R24.64+0xc], R4 ;  /* 0x00000c0418007986 */ /* 0x0001e4000c101908 */
[----:B0-----:R-:W0:Y:S01]  /*6980*/  LDC.64 R4, c[0x0][0x380] ;  /* 0x0000e000ff047b82 */ /* 0x001e220000000a00 */
[----:B------:R-:W-:-:S04]  /*6990*/  VIADD R25, R7, 0x8 ;  /* 0x0000000807197836 */ /* 0x000fc80000000000 */
[C---:B------:R-:W-:Y:S02]  /*69a0*/  IMAD R6, R25.reuse, 0x4, R8 ;  /* 0x0000000419067824 */ /* 0x040fe400078e0208 */
[--C-:B0-----:R-:W-:Y:S01]  /*69b0*/  IMAD.WIDE.U32 R10, R10, 0x4, R4.reuse ;  /* 0x000000040a0a7825 */ /* 0x101fe200078e0004 */
[----:B--2---:R-:W-:Y:S04]  /*69c0*/  STL [R20+0x2b4c], R26 ;  /* 0x002b4c1a14007387 */ /* 0x004fe80000100800 */
[----:B---3--:R-:W-:Y:S04]  /*69d0*/  STL [R20+0x2b50], R28 ;  /* 0x002b501c14007387 */ /* 0x008fe80000100800 */
[----:B----4-:R-:W-:Y:S04]  /*69e0*/  STL [R20+0x2b54], R27 ;  /* 0x002b541b14007387 */ /* 0x010fe80000100800 */
[----:B-----5:R-:W-:Y:S04]  /*69f0*/  STL [R20+0x2b58], R29 ;  /* 0x002b581d14007387 */ /* 0x020fe80000100800 */
[----:B------:R-:W2:Y:S04]  /*6a00*/  LDL R9, [R6+0x2120] ;  /* 0x0021200006097983 */ /* 0x000ea80000100800 */
[----:B------:R0:W-:Y:S04]  /*6a10*/  STG.E desc[UR8][R10.64], R26 ;  /* 0x0000001a0a007986 */ /* 0x0001e8000c101908 */
[----:B------:R1:W-:Y:S04]  /*6a20*/  STG.E desc[UR8][R10.64+0x8], R27 ;  /* 0x0000081b0a007986 */ /* 0x0003e8000c101908 */
[----:B------:R3:W-:Y:S04]  /*6a30*/  STG.E desc[UR8][R10.64+0xc], R29 ;  /* 0x00000c1d0a007986 */ /* 0x0007e8000c101908 */
[----:B0-----:R-:W4:Y:S04]  /*6a40*/  LDL R26, [R6+0x212c] ;  /* 0x00212c00061a7983 */ /* 0x001f280000100800 */
[----:B-1----:R-:W5:Y:S04]  /*6a50*/  LDL R27, [R6+0x2124] ;  /* 0x00212400061b7983 */ /* 0x002f680000100800 */
[----:B---3--:R-:W3:Y:S01]  /*6a60*/  LDL R29, [R6+0x2128] ;  /* 0x00212800061d7983 */ /* 0x008ee20000100800 */
[----:B------:R-:W-:-:S03]  /*6a70*/  IMAD.WIDE.U32 R24, R25, 0x4, R4 ;  /* 0x0000000419187825 */ /* 0x000fc600078e0004 */
[----:B------:R0:W-:Y:S02]  /*6a80*/  STG.E desc[UR8][R10.64+0x4], R28 ;  /* 0x0000041c0a007986 */ /* 0x0001e4000c101908 */
[----:B0-----:R-:W-:Y:S02]  /*6a90*/  VIADD R11, R7, 0xc ;  /* 0x0000000c070b7836 */ /* 0x001fe40000000000 */
[----:B--2---:R-:W-:Y:S04]  /*6aa0*/  STL [R6+0x2b4c], R9 ;  /* 0x002b4c0906007387 */ /* 0x004fe80000100800 */
[----:B------:R0:W-:Y:S02]  /*6ab0*/  STG.E desc[UR8][R24.64], R9 ;  /* 0x0000000918007986 */ /* 0x0001e4000c101908 */
[----:B0-----:R-:W-:-:S02]  /*6ac0*/  LEA R9, R11, R8, 0x2 ;  /* 0x000000080b097211 */ /* 0x001fc400078e10ff */
[----:B----4-:R-:W-:Y:S04]  /*6ad0*/  STL [R6+0x2b58], R26 ;  /* 0x002b581a06007387 */ /* 0x010fe80000100800 */
[----:B-----5:R-:W-:Y:S04]  /*6ae0*/  STL [R6+0x2b50], R27 ;  /* 0x002b501b06007387 */ /* 0x020fe80000100800 */
[----:B---3--:R-:W-:Y:S04]  /*6af0*/  STL [R6+0x2b54], R29 ;  /* 0x002b541d06007387 */ /* 0x008fe80000100800 */
[----:B------:R-:W-:Y:S04]  /*6b00*/  STG.E desc[UR8][R24.64+0x8], R29 ;  /* 0x0000081d18007986 */ /* 0x000fe8000c101908 */
[----:B------:R0:W-:Y:S04]  /*6b10*/  STG.E desc[UR8][R24.64+0xc], R26 ;  /* 0x00000c1a18007986 */ /* 0x0001e8000c101908 */
[----:B------:R-:W2:Y:S04]  /*6b20*/  LDL R28, [R9+0x2120] ;  /* 0x00212000091c7983 */ /* 0x000ea80000100800 */
[----:B------:R-:W3:Y:S04]  /*6b30*/  LDL R20, [R9+0x2124] ;  /* 0x0021240009147983 */ /* 0x000ee80000100800 */
[----:B0-----:R-:W4:Y:S04]  /*6b40*/  LDL R26, [R9+0x2128] ;  /* 0x00212800091a7983 */ /* 0x001f280000100800 */
[----:B------:R-:W5:Y:S04]  /*6b50*/  LDL R29, [R9+0x212c] ;  /* 0x00212c00091d7983 */ /* 0x000f680000100800 */
[----:B------:R0:W-:Y:S01]  /*6b60*/  STG.E desc[UR8][R24.64+0x4], R27 ;  /* 0x0000041b18007986 */ /* 0x0001e2000c101908 */
[----:B------:R-:W-:-:S04]  /*6b70*/  IMAD.WIDE.U32 R10, R11, 0x4, R4 ;  /* 0x000000040b0a7825 */ /* 0x000fc800078e0004 */
[----:B0-----:R-:W-:-:S04]  /*6b80*/  VIADD R25, R7, 0x10 ;  /* 0x0000001007197836 */ /* 0x001fc80000000000 */
[C---:B------:R-:W-:Y:S01]  /*6b90*/  IMAD R6, R25.reuse, 0x4, R8 ;  /* 0x0000000419067824 */ /* 0x040fe200078e0208 */
[----:B--2---:R-:W-:Y:S04]  /*6ba0*/  STL [R9+0x2b4c], R28 ;  /* 0x002b4c1c09007387 */ /* 0x004fe80000100800 */
[----:B------:R-:W-:Y:S04]  /*6bb0*/  STG.E desc[UR8][R10.64], R28 ;  /* 0x0000001c0a007986 */ /* 0x000fe8000c101908 */
[----:B---3--:R-:W-:Y:S04]  /*6bc0*/  STL [R9+0x2b50], R20 ;  /* 0x002b501409007387 */ /* 0x008fe80000100800 */
[----:B----4-:R-:W-:Y:S04]  /*6bd0*/  STL [R9+0x2b54], R26 ;  /* 0x002b541a09007387 */ /* 0x010fe80000100800 */
[----:B-----5:R-:W-:Y:S04]  /*6be0*/  STL [R9+0x2b58], R29 ;  /* 0x002b581d09007387 */ /* 0x020fe80000100800 */
[----:B------:R0:W-:Y:S04]  /*6bf0*/  STG.E desc[UR8][R10.64+0x8], R26 ;  /* 0x0000081a0a007986 */ /* 0x0001e8000c101908 */
[----:B------:R1:W-:Y:S04]  /*6c00*/  STG.E desc[UR8][R10.64+0xc], R29 ;  /* 0x00000c1d0a007986 */ /* 0x0003e8000c101908 */
[----:B------:R-:W2:Y:S04]  /*6c10*/  LDL R27, [R6+0x2120] ;  /* 0x00212000061b7983 */ /* 0x000ea80000100800 */
[----:B0-----:R-:W3:Y:S04]  /*6c20*/  LDL R26, [R6+0x2124] ;  /* 0x00212400061a7983 */ /* 0x001ee80000100800 */
[----:B-1----:R-:W4:Y:S04]  /*6c30*/  LDL R29, [R6+0x2128] ;  /* 0x00212800061d7983 */ /* 0x002f280000100800 */
[----:B------:R-:W5:Y:S04]  /*6c40*/  LDL R28, [R6+0x212c] ;  /* 0x00212c00061c7983 */ /* 0x000f680000100800 */
[----:B------:R0:W-:Y:S01]  /*6c50*/  STG.E desc[UR8][R10.64+0x4], R20 ;  /* 0x000004140a007986 */ /* 0x0001e2000c101908 */
[----:B------:R-:W-:-:S04]  /*6c60*/  IMAD.WIDE.U32 R24, R25, 0x4, R4 ;  /* 0x0000000419187825 */ /* 0x000fc800078e0004 */
[----:B0-----:R-:W-:-:S04]  /*6c70*/  VIADD R11, R7, 0x14 ;  /* 0x00000014070b7836 */ /* 0x001fc80000000000 */
[C---:B------:R-:W-:Y:S01]  /*6c80*/  IMAD R9, R11.reuse, 0x4, R8 ;  /* 0x000000040b097824 */ /* 0x040fe200078e0208 */
[----:B--2---:R-:W-:Y:S04]  /*6c90*/  STL [R6+0x2b4c], R27 ;  /* 0x002b4c1b06007387 */ /* 0x004fe80000100800 */
[----:B------:R-:W-:Y:S04]  /*6ca0*/  STG.E desc[UR8][R24.64], R27 ;  /* 0x0000001b18007986 */ /* 0x000fe8000c101908 */
[----:B---3--:R-:W-:Y:S04]  /*6cb0*/  STG.E desc[UR8][R24.64+0x4], R26 ;  /* 0x0000041a18007986 */ /* 0x008fe8000c101908 */
[----:B------:R0:W-:Y:S04]  /*6cc0*/  STL [R6+0x2b50], R26 ;  /* 0x002b501a06007387 */ /* 0x0001e80000100800 */
[----:B----4-:R-:W-:Y:S04]  /*6cd0*/  STL [R6+0x2b54], R29 ;  /* 0x002b541d06007387 */ /* 0x010fe80000100800 */
[----:B-----5:R-:W-:Y:S04]  /*6ce0*/  STL [R6+0x2b58], R28 ;  /* 0x002b581c06007387 */ /* 0x020fe80000100800 */
[----:B------:R1:W-:Y:S04]  /*6cf0*/  STG.E desc[UR8][R24.64+0x8], R29 ;  /* 0x0000081d18007986 */ /* 0x0003e8000c101908 */
[----:B------:R-:W2:Y:S04]  /*6d00*/  LDL R20, [R9+0x2120] ;  /* 0x0021200009147983 */ /* 0x000ea80000100800 */
[----:B0-----:R-:W3:Y:S04]  /*6d10*/  LDL R26, [R9+0x2128] ;  /* 0x00212800091a7983 */ /* 0x001ee80000100800 */
[----:B-1----:R-:W4:Y:S04]  /*6d20*/  LDL R29, [R9+0x2124] ;  /* 0x00212400091d7983 */ /* 0x002f280000100800 */
[----:B------:R-:W5:Y:S04]  /*6d30*/  LDL R27, [R9+0x212c] ;  /* 0x00212c00091b7983 */ /* 0x000f680000100800 */
[----:B------:R0:W-:Y:S01]  /*6d40*/  STG.E desc[UR8][R24.64+0xc], R28 ;  /* 0x00000c1c18007986 */ /* 0x0001e2000c101908 */
[----:B------:R-:W-:Y:S01]  /*6d50*/  IMAD.WIDE.U32 R10, R11, 0x4, R4 ;  /* 0x000000040b0a7825 */ /* 0x000fe200078e0004 */
[----:B0-----:R-:W-:-:S05]  /*6d60*/  IADD3 R25, PT, PT, R7, 0x18, RZ ;  /* 0x0000001807197810 */ /* 0x001fca0007ffe0ff */
[C---:B------:R-:W-:Y:S01]  /*6d70*/  IMAD R6, R25.reuse, 0x4, R8 ;  /* 0x0000000419067824 */ /* 0x040fe200078e0208 */
[----:B--2---:R-:W-:Y:S04]  /*6d80*/  STL [R9+0x2b4c], R20 ;  /* 0x002b4c1409007387 */ /* 0x004fe80000100800 */
[----:B------:R-:W-:Y:S04]  /*6d90*/  STG.E desc[UR8][R10.64], R20 ;  /* 0x000000140a007986 */ /* 0x000fe8000c101908 */
[----:B----4-:R-:W-:Y:S04]  /*6da0*/  STG.E desc[UR8][R10.64+0x4], R29 ;  /* 0x0000041d0a007986 */ /* 0x010fe8000c101908 */
[----:B------:R0:W-:Y:S04]  /*6db0*/  STL [R9+0x2b50], R29 ;  /* 0x002b501d09007387 */ /* 0x0001e80000100800 */
[----:B---3--:R-:W-:Y:S04]  /*6dc0*/  STL [R9+0x2b54], R26 ;  /* 0x002b541a09007387 */ /* 0x008fe80000100800 */
[----:B-----5:R-:W-:Y:S04]  /*6dd0*/  STL [R9+0x2b58], R27 ;  /* 0x002b581b09007387 */ /* 0x020fe80000100800 */
        /* <DEDUP_REMOVED lines=11> */
[----:B----4-:R-:W-:Y:S04]  /*6e90*/  STL [R6+0x2b50], R26 ;  /* 0x002b501a06007387 */ /* 0x010fe80000100800 */
[----:B---3--:R-:W-:Y:S04]  /*6ea0*/  STL [R6+0x2b54], R29 ;  /* 0x002b541d06007387 */ /* 0x008fe80000100800 */
        /* <DEDUP_REMOVED lines=9> */
[----:B0-----:R-:W-:-:S05]  /*6f40*/  VIADD R26, R7, 0x20 ;  /* 0x00000020071a7836 */ /* 0x001fca0000000000 */
[----:B------:R-:W-:Y:S01]  /*6f50*/  LEA R6, R26, R8, 0x2 ;  /* 0x000000081a067211 */ /* 0x000fe200078e10ff */
[----:B--2---:R-:W-:Y:S04]  /*6f60*/  STL [R9+0x2b4c], R27 ;  /* 0x002b4c1b09007387 */ /* 0x004fe80000100800 */
[----:B------:R-:W-:Y:S04]  /*6f70*/  STG.E desc[UR8][R10.64], R27 ;  /* 0x0000001b0a007986 */ /* 0x000fe8000c101908 */
[----:B---3--:R-:W-:Y:S04]  /*6f80*/  STG.E desc[UR8][R10.64+0x4], R29 ;  /* 0x0000041d0a007986 */ /* 0x008fe8000c101908 */
[----:B------:R-:W-:Y:S04]  /*6f90*/  STL [R9+0x2b50], R29 ;  /* 0x002b501d09007387 */ /* 0x000fe80000100800 */
[----:B----4-:R-:W-:Y:S04]  /*6fa0*/  STL [R9+0x2b54], R20 ;  /* 0x002b541409007387 */ /* 0x010fe80000100800 */
[----:B-----5:R-:W-:Y:S04]  /*6fb0*/  STL [R9+0x2b58], R28 ;  /* 0x002b581c09007387 */ /* 0x020fe80000100800 */
[----:B------:R0:W-:Y:S04]  /*6fc0*/  STG.E desc[UR8][R10.64+0x8], R20 ;  /* 0x000008140a007986 */ /* 0x0001e8000c101908 */
[----:B------:R1:W-:Y:S04]  /*6fd0*/  STG.E desc[UR8][R10.64+0xc], R28 ;  /* 0x00000c1c0a007986 */ /* 0x0003e8000c101908 */
[----:B------:R-:W2:Y:S04]  /*6fe0*/  LDL R25, [R6+0x2120] ;  /* 0x0021200006197983 */ /* 0x000ea80000100800 */
[----:B0-----:R-:W3:Y:S04]  /*6ff0*/  LDL R20, [R6+0x2124] ;  /* 0x0021240006147983 */ /* 0x001ee80000100800 */
[----:B-1----:R-:W4:Y:S04]  /*7000*/  LDL R28, [R6+0x2128] ;  /* 0x00212800061c7983 */ /* 0x002f280000100800 */
[----:B------:R-:W5:Y:S01]  /*7010*/  LDL R11, [R6+0x212c] ;  /* 0x00212c00060b7983 */ /* 0x000f620000100800 */
[----:B------:R-:W-:-:S02]  /*7020*/  VIADD R24, R7, 0x24 ;  /* 0x0000002407187836 */ /* 0x000fc40000000000 */
[----:B------:R-:W-:-:S04]  /*7030*/  IMAD.WIDE.U32 R26, R26, 0x4, R4 ;  /* 0x000000041a1a7825 */ /* 0x000fc800078e0004 */
[----:B------:R-:W-:Y:S01]  /*7040*/  IMAD R10, R24, 0x4, R8 ;  /* 0x00000004180a7824 */ /* 0x000fe200078e0208 */
[----:B--2---:R-:W-:Y:S04]  /*7050*/  STL [R6+0x2b4c], R25 ;  /* 0x002b4c1906007387 */ /* 0x004fe80000100800 */
[----:B---3--:R-:W-:Y:S04]  /*7060*/  STL [R6+0x2b50], R20 ;  /* 0x002b501406007387 */ /* 0x008fe80000100800 */
[----:B----4-:R-:W-:Y:S04]  /*7070*/  STL [R6+0x2b54], R28 ;  /* 0x002b541c06007387 */ /* 0x010fe80000100800 */
[----:B-----5:R0:W-:Y:S04]  /*7080*/  STL [R6+0x2b58], R11 ;  /* 0x002b580b06007387 */ /* 0x0201e80000100800 */
[----:B------:R1:W-:Y:S04]  /*7090*/  STG.E desc[UR8][R26.64+0xc], R11 ;  /* 0x00000c0b1a007986 */ /* 0x0003e8000c101908 */
[----:B------:R-:W2:Y:S04]  /*70a0*/  LDL R9, [R10+0x2128] ;  /* 0x002128000a097983 */ /* 0x000ea80000100800 */
[----:B0-----:R-:W3:Y:S04]  /*70b0*/  LDL R6, [R10+0x2120] ;  /* 0x002120000a067983 */ /* 0x001ee80000100800 */
[----:B-1----:R-:W4:Y:S04]  /*70c0*/  LDL R11, [R10+0x2124] ;  /* 0x002124000a0b7983 */ /* 0x002f280000100800 */
[----:B------:R-:W5:Y:S01]  /*70d0*/  LDL R29, [R10+0x212c] ;  /* 0x00212c000a1d7983 */ /* 0x000f620000100800 */
[----:B------:R-:W-:-:S03]  /*70e0*/  VIADD R7, R7, 0x28 ;  /* 0x0000002807077836 */ /* 0x000fc60000000000 */
[----:B------:R0:W-:Y:S04]  /*70f0*/  STG.E desc[UR8][R26.64+0x4], R20 ;  /* 0x000004141a007986 */ /* 0x0001e8000c101908 */
[----:B------:R-:W-:Y:S04]  /*7100*/  STG.E desc[UR8][R26.64], R25 ;  /* 0x000000191a007986 */ /* 0x000fe8000c101908 */
[----:B------:R1:W-:Y:S01]  /*7110*/  STG.E desc[UR8][R26.64+0x8], R28 ;  /* 0x0000081c1a007986 */ /* 0x0003e2000c101908 */
[----:B0-----:R-:W-:-:S03]  /*7120*/  IMAD R20, R7, 0x4, R8 ;  /* 0x0000000407147824 */ /* 0x001fc600078e0208 */
[----:B--2---:R-:W-:Y:S04]  /*7130*/  STL [R10+0x2b54], R9 ;  /* 0x002b54090a007387 */ /* 0x004fe80000100800 */
[----:B---3--:R-:W-:Y:S04]  /*7140*/  STL [R10+0x2b4c], R6 ;  /* 0x002b4c060a007387 */ /* 0x008fe80000100800 */
[----:B----4-:R-:W-:Y:S04]  /*7150*/  STL [R10+0x2b50], R11 ;  /* 0x002b500b0a007387 */ /* 0x010fe80000100800 */
[----:B-----5:R0:W-:Y:S04]  /*7160*/  STL [R10+0x2b58], R29 ;  /* 0x002b581d0a007387 */ /* 0x0201e80000100800 */
[----:B-1----:R-:W2:Y:S04]  /*7170*/  LDL R27, [R20+0x2120] ;  /* 0x00212000141b7983 */ /* 0x002ea80000100800 */
[----:B------:R-:W3:Y:S04]  /*7180*/  LDL R26, [R20+0x2124] ;  /* 0x00212400141a7983 */ /* 0x000ee80000100800 */
[----:B------:R-:W4:Y:S01]  /*7190*/  LDL R28, [R20+0x2128] ;  /* 0x00212800141c7983 */ /* 0x000f220000100800 */
[----:B------:R-:W-:-:S04]  /*71a0*/  IMAD.WIDE.U32 R24, R24, 0x4, R4 ;  /* 0x0000000418187825 */ /* 0x000fc800078e0004 */
[C---:B------:R-:W-:Y:S01]  /*71b0*/  IMAD.WIDE.U32 R4, R7.reuse, 0x4, R4 ;  /* 0x0000000407047825 */ /* 0x040fe200078e0004 */
[----:B------:R1:W-:Y:S04]  /*71c0*/  STG.E desc[UR8][R24.64], R6 ;  /* 0x0000000618007986 */ /* 0x0003e8000c101908 */
[----:B------:R5:W-:Y:S04]  /*71d0*/  STG.E desc[UR8][R24.64+0x4], R11 ;  /* 0x0000040b18007986 */ /* 0x000be8000c101908 */
[----:B------:R5:W-:Y:S04]  /*71e0*/  STG.E desc[UR8][R24.64+0x8], R9 ;  /* 0x0000080918007986 */ /* 0x000be8000c101908 */
[----:B------:R2:W-:Y:S01]  /*71f0*/  STG.E desc[UR8][R24.64+0xc], R29 ;  /* 0x00000c1d18007986 */ /* 0x0005e2000c101908 */
[----:B------:R-:W-:Y:S01]  /*7200*/  ISETP.NE.AND P0, PT, R7, 0x288, PT ;  /* 0x000002880700780c */ /* 0x000fe20003f05270 */
[----:B0-----:R-:W-:Y:S01]  /*7210*/  VIADD R10, R20, 0x2120 ;  /* 0x00002120140a7836 */ /* 0x001fe20000000000 */
[----:B-1----:R-:W-:Y:S01]  /*7220*/  MOV R6, R4 ;  /* 0x0000000400067202 */ /* 0x002fe20000000f00 */
[----:B-----5:R-:W-:-:S02]  /*7230*/  IMAD.MOV.U32 R11, RZ, RZ, R5 ;  /* 0x000000ffff0b7224 */ /* 0x020fc400078e0005 */
[----:B------:R-:W-:Y:S01]  /*7240*/  VIADD R9, R20, 0x2b4c ;  /* 0x00002b4c14097836 */ /* 0x000fe20000000000 */
[----:B--2---:R1:W-:Y:S04]  /*7250*/  STG.E desc[UR8][R4.64], R27 ;  /* 0x0000001b04007986 */ /* 0x0043e8000c101908 */
[----:B------:R1:W-:Y:S04]  /*7260*/  STL [R20+0x2b4c], R27 ;  /* 0x002b4c1b14007387 */ /* 0x0003e80000100800 */
[----:B---3--:R1:W-:Y:S04]  /*7270*/  STG.E desc[UR8][R4.64+0x4], R26 ;  /* 0x0000041a04007986 */ /* 0x0083e8000c101908 */
[----:B------:R1:W-:Y:S04]  /*7280*/  STL [R20+0x2b50], R26 ;  /* 0x002b501a14007387 */ /* 0x0003e80000100800 */
[----:B----4-:R1:W-:Y:S04]  /*7290*/  STG.E desc[UR8][R4.64+0x8], R28 ;  /* 0x0000081c04007986 */ /* 0x0103e8000c101908 */
[----:B------:R1:W-:Y:S01]  /*72a0*/  STL [R20+0x2b54], R28 ;  /* 0x002b541c14007387 */ /* 0x0003e20000100800 */
[----:B------:R-:W-:Y:S05]  /*72b0*/  @P0 BRA `(.L_x_37) ;  /* 0xfffffff400840947 */ /* 0x000fea000383ffff */
.L_x_36:
[----:B------:R-:W-:Y:S05]  /*72c0*/  BSYNC.RECONVERGENT B0 ;  /* 0x0000000000007941 */ /* 0x000fea0003800200 */
.L_x_33:
[----:B------:R-:W-:Y:S05]  /*72d0*/  BRA.U UP0, `(.L_x_38) ;  /* 0xffffff9900c47547 */ /* 0x000fea000b83ffff */
.L_x_10:
[----:B------:R-:W0:Y:S01]  /*72e0*/  S2R R0, SR_TID.X ;  /* 0x0000000000007919 */ /* 0x000e220000002100 */
[----:B------:R-:W0:Y:S08]  /*72f0*/  S2UR UR5, SR_CTAID.X ;  /* 0x00000000000579c3 */ /* 0x000e300000002500 */
[----:B------:R-:W0:Y:S08]  /*7300*/  LDC R7, c[0x0][0x360] ;  /* 0x0000d800ff077b82 */ /* 0x000e300000000800 */
[----:B-1----:R-:W1:Y:S01]  /*7310*/  LDC.64 R4, c[0x0][0x390] ;  /* 0x0000e400ff047b82 */ /* 0x002e620000000a00 */
[----:B0-----:R-:W-:-:S04]  /*7320*/  IMAD R7, R7, UR5, R0 ;  /* 0x0000000507077c24 */ /* 0x001fc8000f8e0200 */
[----:B-1----:R-:W-:-:S05]  /*7330*/  IMAD.WIDE R4, R7, 0x30, R4 ;  /* 0x0000003007047825 */ /* 0x002fca00078e0204 */
[----:B-----5:R-:W-:Y:S04]  /*7340*/  STG.E.64 desc[UR8][R4.64], R2 ;  /* 0x0000000204007986 */ /* 0x020fe8000c101b08 */
[----:B------:R-:W-:Y:S04]  /*7350*/  STG.E.64 desc[UR8][R4.64+0x8], R16 ;  /* 0x0000081004007986 */ /* 0x000fe8000c101b08 */
[----:B------:R-:W-:Y:S04]  /*7360*/  STG.E.64 desc[UR8][R4.64+0x10], R14 ;  /* 0x0000100e04007986 */ /* 0x000fe8000c101b08 */
[----:B------:R-:W-:Y:S04]  /*7370*/  STG.E.64 desc[UR8][R4.64+0x18], R12 ;  /* 0x0000180c04007986 */ /* 0x000fe8000c101b08 */
[----:B------:R-:W-:Y:S04]  /*7380*/  STG.E.64 desc[UR8][R4.64+0x28], R18 ;  /* 0x0000281204007986 */ /* 0x000fe8000c101b08 */
[----:B------:R-:W-:Y:S01]  /*7390*/  STG.E desc[UR8][R4.64+0x20], R23 ;  /* 0x0000201704007986 */ /* 0x000fe2000c101908 */
[----:B------:R-:W-:Y:S05]  /*73a0*/  EXIT ;  /* 0x000000000000794d */ /* 0x000fea0003800000 */
.L_x_39:
        /* <DEDUP_REMOVED lines=13> */
.L_x_41:


//--------------------- .nv.global.init           --------------------------
	.section	.nv.global.init,"aw",@progbits
	.align	4
.nv.global.init:
	.type		d_ROWS,@object
	.size		d_ROWS,(d_COLS - d_ROWS)
d_ROWS:
        /*0000*/ 	.byte	0x15, 0x00, 0x00, 0x00
	.type		d_COLS,@object
	.size		d_COLS,(d_directions - d_COLS)
d_COLS:
        /*0004*/ 	.byte	0x1f, 0x00, 0x00, 0x00
	.type		d_directions,@object
	.size		d_directions,(mrg32k3aM1SubSeq - d_directions)
d_directions:
        /*0008*/ 	.byte	0x01, 0x00, 0x00, 0x00, 0x00, 0x00, 0x00, 0x00, 0x00, 0x00, 0x00, 0x00, 0x01, 0x00, 0x00, 0x00
        /*0018*/ 	.byte	0xff, 0xff, 0xff, 0xff, 0x00, 0x00, 0x00, 0x00, 0x00, 0x00, 0x00, 0x00, 0xff, 0xff, 0xff, 0xff
	.type		mrg32k3aM1SubSeq,@object
	.size		mrg32k3aM1SubSeq,(mrg32k3aM2SubSeq - mrg32k3aM1SubSeq)
mrg32k3aM1SubSeq:
        /*0028*/ 	.byte	0x0b, 0xcc, 0xee, 0x04, 0x73, 0x29, 0x8b, 0x6f, 0xf6, 0x53, 0x03, 0xf6, 0x23, 0xf6, 0xea, 0xda
        /* <DEDUP_REMOVED lines=125> */
	.type		mrg32k3aM2SubSeq,@object
	.size		mrg32k3aM2SubSeq,(mrg32k3aM1 - mrg32k3aM2SubSeq)
mrg32k3aM2SubSeq:
        /* <DEDUP_REMOVED lines=126> */
	.type		mrg32k3aM1,@object
	.size		mrg32k3aM1,(mrg32k3aM1Seq - mrg32k3aM1)
mrg32k3aM1:
        /* <DEDUP_REMOVED lines=144> */
	.type		mrg32k3aM1Seq,@object
	.size		mrg32k3aM1Seq,(mrg32k3aM2 - mrg32k3aM1Seq)
mrg32k3aM1Seq:
        /* <DEDUP_REMOVED lines=144> */
	.type		mrg32k3aM2,@object
	.size		mrg32k3aM2,(mrg32k3aM2Seq - mrg32k3aM2)
mrg32k3aM2:
        /* <DEDUP_REMOVED lines=144> */
	.type		mrg32k3aM2Seq,@object
	.size		mrg32k3aM2Seq,(precalc_xorwow_matrix - mrg32k3aM2Seq)
mrg32k3aM2Seq:
        /* <DEDUP_REMOVED lines=144> */
	.type		precalc_xorwow_matrix,@object
	.size		precalc_xorwow_matrix,(precalc_xorwow_offset_matrix - precalc_xorwow_matrix)
precalc_xorwow_matrix:
        /* <DEDUP_REMOVED lines=6400> */
	.type		precalc_xorwow_offset_matrix,@object
	.size		precalc_xorwow_offset_matrix,(.L_1 - precalc_xorwow_offset_matrix)
precalc_xorwow_offset_matrix:
        /* <DEDUP_REMOVED lines=6400> */
.L_1:


//--------------------- .nv.shared.reserved.0     --------------------------
	.section	.nv.shared.reserved.0,"aw",@nobits
	.weak		__nv_reservedSMEM_offset_0_alias
	.size		__nv_reservedSMEM_offset_0_alias, 0, 64
	.other		__nv_reservedSMEM_offset_0_alias,@"STO_CUDA_RESERVED_SHARED STV_DEFAULT"
__nv_reservedSMEM_offset_0_alias:
	.zero		0
	.zero		64


//--------------------- .nv.constant0._Z18init_random_statesP17curandStateXORWOWm --------------------------
	.section	.nv.constant0._Z18init_random_statesP17curandStateXORWOWm,"a",@progbits
	.sectionflags	@""
	.align	4
.nv.constant0._Z18init_random_statesP17curandStateXORWOWm:
	.zero		912


//--------------------- .nv.constant0._Z15optimize_kernelPiS_P17curandStateXORWOWi --------------------------
	.section	.nv.constant0._Z15optimize_kernelPiS_P17curandStateXORWOWi,"a",@progbits
	.sectionflags	@""
	.align	4
.nv.constant0._Z15optimize_kernelPiS_P17curandStateXORWOWi:
	.zero		924


//--------------------- SYMBOLS --------------------------

	.type		.nv.reservedSmem.offset0,@object
	.size		.nv.reservedSmem.offset0,0x4
